	.target	sm_80

	.elftype	@"ET_EXEC"


//--------------------- .note.nv.tkinfo           --------------------------
	.section	.note.nv.tkinfo,"",@"SHT_NOTE"
	.sectionflags	@"SHF_NOTE_NV_TKINFO"
	.tkinfo
        /*0018*/ 	.word	0x00000002
        /*0030*/ 	.string	""
        /*0030*/ 	.string	"ptxas"
        /*0030*/ 	.string	"Cuda compilation tools, release 13.0, V13.0.88"
        /*0030*/ 	.string	"Build cuda_13.0.r13.0/compiler.36424714_0"
        /*0030*/ 	.string	"-v  -suppress-debug-info  -lineinfo  -arch sm_80 "



//--------------------- .note.nv.cuinfo           --------------------------
	.section	.note.nv.cuinfo,"",@"SHT_NOTE"
	.sectionflags	@"SHF_NOTE_NV_CUINFO"
        /*0018*/ 	.short	0x0002
        /*001a*/ 	.short	0x0050
        /*001c*/ 	.short	0x0082
	.zero		2


//--------------------- .nv.info                  --------------------------
	.section	.nv.info,"",@"SHT_CUDA_INFO"
	.align	4


	//----- nvinfo : EIATTR_REGCOUNT
	.align		4
        /*0000*/ 	.byte	0x04, 0x2f
        /*0002*/ 	.short	(.L_2 - .L_1)
	.align		4
.L_1:
        /*0004*/ 	.word	index@(attn_fwd)
        /*0008*/ 	.word	0x00000080


	//----- nvinfo : EIATTR_FRAME_SIZE
	.align		4
.L_2:
        /*000c*/ 	.byte	0x04, 0x11
        /*000e*/ 	.short	(.L_4 - .L_3)
	.align		4
.L_3:
        /*0010*/ 	.word	index@(attn_fwd)
        /*0014*/ 	.word	0x00000408


	//----- nvinfo : EIATTR_MIN_STACK_SIZE
	.align		4
.L_4:
        /*0018*/ 	.byte	0x04, 0x12
        /*001a*/ 	.short	(.L_6 - .L_5)
	.align		4
.L_5:
        /*001c*/ 	.word	index@(attn_fwd)
        /*0020*/ 	.word	0x00000408
.L_6:


//--------------------- .nv.info.attn_fwd         --------------------------
	.section	.nv.info.attn_fwd,"",@"SHT_CUDA_INFO"
	.sectionflags	@""
	.align	4


	//----- nvinfo : EIATTR_CUDA_API_VERSION
	.align		4
        /*0000*/ 	.byte	0x04, 0x37
        /*0002*/ 	.short	(.L_8 - .L_7)
.L_7:
        /*0004*/ 	.word	0x00000082


	//----- nvinfo : EIATTR_SW2861232_WAR
	.align		4
.L_8:
        /*0008*/ 	.byte	0x01, 0x35
	.zero		2


	//----- nvinfo : EIATTR_PARAM_CBANK
	.align		4
        /*000c*/ 	.byte	0x04, 0x0a
        /*000e*/ 	.short	(.L_10 - .L_9)
	.align		4
.L_9:
        /*0010*/ 	.word	index@(.nv.constant0.attn_fwd)
        /*0014*/ 	.short	0x0160
        /*0016*/ 	.short	0x0088


	//----- nvinfo : EIATTR_CBANK_PARAM_SIZE
	.align		4
.L_10:
        /*0018*/ 	.byte	0x03, 0x19
        /*001a*/ 	.short	0x0088


	//----- nvinfo : EIATTR_KPARAM_INFO
	.align		4
        /*001c*/ 	.byte	0x04, 0x17
        /*001e*/ 	.short	(.L_12 - .L_11)
.L_11:
        /*0020*/ 	.word	0x00000000
        /*0024*/ 	.short	0x0019
        /*0026*/ 	.short	0x0080
        /*0028*/ 	.byte	0x00, 0xf4, 0x21, 0x00


	//----- nvinfo : EIATTR_KPARAM_INFO
	.align		4
.L_12:
        /*002c*/ 	.byte	0x04, 0x17
        /*002e*/ 	.short	(.L_14 - .L_13)
.L_13:
        /*0030*/ 	.word	0x00000000
        /*0034*/ 	.short	0x0018
        /*0036*/ 	.short	0x0078
        /*0038*/ 	.byte	0x00, 0xf4, 0x21, 0x00


	//----- nvinfo : EIATTR_KPARAM_INFO
	.align		4
.L_14:
        /*003c*/ 	.byte	0x04, 0x17
        /*003e*/ 	.short	(.L_16 - .L_15)
.L_15:
        /*0040*/ 	.word	0x00000000
        /*0044*/ 	.short	0x0017
        /*0046*/ 	.short	0x0070
        /*0048*/ 	.byte	0x00, 0xf0, 0x11, 0x00


	//----- nvinfo : EIATTR_KPARAM_INFO
	.align		4
.L_16:
        /*004c*/ 	.byte	0x04, 0x17
        /*004e*/ 	.short	(.L_18 - .L_17)
.L_17:
        /*0050*/ 	.word	0x00000000
        /*0054*/ 	.short	0x0016
        /*0056*/ 	.short	0x006c
        /*0058*/ 	.byte	0x00, 0xf0, 0x11, 0x00


	//----- nvinfo : EIATTR_KPARAM_INFO
	.align		4
.L_18:
        /*005c*/ 	.byte	0x04, 0x17
        /*005e*/ 	.short	(.L_20 - .L_19)
.L_19:
        /*0060*/ 	.word	0x00000000
        /*0064*/ 	.short	0x0015
        /*0066*/ 	.short	0x0068
        /*0068*/ 	.byte	0x00, 0xf0, 0x11, 0x00


	//----- nvinfo : EIATTR_KPARAM_INFO
	.align		4
.L_20:
        /*006c*/ 	.byte	0x04, 0x17
        /*006e*/ 	.short	(.L_22 - .L_21)
.L_21:
        /*0070*/ 	.word	0x00000000
        /*0074*/ 	.short	0x0014
        /*0076*/ 	.short	0x0064
        /*0078*/ 	.byte	0x00, 0xf0, 0x11, 0x00


	//----- nvinfo : EIATTR_KPARAM_INFO
	.align		4
.L_22:
        /*007c*/ 	.byte	0x04, 0x17
        /*007e*/ 	.short	(.L_24 - .L_23)
.L_23:
        /*0080*/ 	.word	0x00000000
        /*0084*/ 	.short	0x0013
        /*0086*/ 	.short	0x0060
        /*0088*/ 	.byte	0x00, 0xf0, 0x11, 0x00


	//----- nvinfo : EIATTR_KPARAM_INFO
	.align		4
.L_24:
        /*008c*/ 	.byte	0x04, 0x17
        /*008e*/ 	.short	(.L_26 - .L_25)
.L_25:
        /*0090*/ 	.word	0x00000000
        /*0094*/ 	.short	0x0012
        /*0096*/ 	.short	0x005c
        /*0098*/ 	.byte	0x00, 0xf0, 0x11, 0x00


	//----- nvinfo : EIATTR_KPARAM_INFO
	.align		4
.L_26:
        /*009c*/ 	.byte	0x04, 0x17
        /*009e*/ 	.short	(.L_28 - .L_27)
.L_27:
        /*00a0*/ 	.word	0x00000000
        /*00a4*/ 	.short	0x0011
        /*00a6*/ 	.short	0x0058
        /*00a8*/ 	.byte	0x00, 0xf0, 0x11, 0x00


	//----- nvinfo : EIATTR_KPARAM_INFO
	.align		4
.L_28:
        /*00ac*/ 	.byte	0x04, 0x17
        /*00ae*/ 	.short	(.L_30 - .L_29)
.L_29:
        /*00b0*/ 	.word	0x00000000
        /*00b4*/ 	.short	0x0010
        /*00b6*/ 	.short	0x0054
        /*00b8*/ 	.byte	0x00, 0xf0, 0x11, 0x00


	//----- nvinfo : EIATTR_KPARAM_INFO
	.align		4
.L_30:
        /*00bc*/ 	.byte	0x04, 0x17
        /*00be*/ 	.short	(.L_32 - .L_31)
.L_31:
        /*00c0*/ 	.word	0x00000000
        /*00c4*/ 	.short	0x000f
        /*00c6*/ 	.short	0x0050
        /*00c8*/ 	.byte	0x00, 0xf0, 0x11, 0x00


	//----- nvinfo : EIATTR_KPARAM_INFO
	.align		4
.L_32:
        /*00cc*/ 	.byte	0x04, 0x17
        /*00ce*/ 	.short	(.L_34 - .L_33)
.L_33:
        /*00d0*/ 	.word	0x00000000
        /*00d4*/ 	.short	0x000e
        /*00d6*/ 	.short	0x004c
        /*00d8*/ 	.byte	0x00, 0xf0, 0x11, 0x00


	//----- nvinfo : EIATTR_KPARAM_INFO
	.align		4
.L_34:
        /*00dc*/ 	.byte	0x04, 0x17
        /*00de*/ 	.short	(.L_36 - .L_35)
.L_35:
        /*00e0*/ 	.word	0x00000000
        /*00e4*/ 	.short	0x000d
        /*00e6*/ 	.short	0x0048
        /*00e8*/ 	.byte	0x00, 0xf0, 0x11, 0x00


	//----- nvinfo : EIATTR_KPARAM_INFO
	.align		4
.L_36:
        /*00ec*/ 	.byte	0x04, 0x17
        /*00ee*/ 	.short	(.L_38 - .L_37)
.L_37:
        /*00f0*/ 	.word	0x00000000
        /*00f4*/ 	.short	0x000c
        /*00f6*/ 	.short	0x0044
        /*00f8*/ 	.byte	0x00, 0xf0, 0x11, 0x00


	//----- nvinfo : EIATTR_KPARAM_INFO
	.align		4
.L_38:
        /*00fc*/ 	.byte	0x04, 0x17
        /*00fe*/ 	.short	(.L_40 - .L_39)
.L_39:
        /*0100*/ 	.word	0x00000000
        /*0104*/ 	.short	0x000b
        /*0106*/ 	.short	0x0040
        /*0108*/ 	.byte	0x00, 0xf0, 0x11, 0x00


	//----- nvinfo : EIATTR_KPARAM_INFO
	.align		4
.L_40:
        /*010c*/ 	.byte	0x04, 0x17
        /*010e*/ 	.short	(.L_42 - .L_41)
.L_41:
        /*0110*/ 	.word	0x00000000
        /*0114*/ 	.short	0x000a
        /*0116*/ 	.short	0x003c
        /*0118*/ 	.byte	0x00, 0xf0, 0x11, 0x00


	//----- nvinfo : EIATTR_KPARAM_INFO
	.align		4
.L_42:
        /*011c*/ 	.byte	0x04, 0x17
        /*011e*/ 	.short	(.L_44 - .L_43)
.L_43:
        /*0120*/ 	.word	0x00000000
        /*0124*/ 	.short	0x0009
        /*0126*/ 	.short	0x0038
        /*0128*/ 	.byte	0x00, 0xf0, 0x11, 0x00


	//----- nvinfo : EIATTR_KPARAM_INFO
	.align		4
.L_44:
        /*012c*/ 	.byte	0x04, 0x17
        /*012e*/ 	.short	(.L_46 - .L_45)
.L_45:
        /*0130*/ 	.word	0x00000000
        /*0134*/ 	.short	0x0008
        /*0136*/ 	.short	0x0034
        /*0138*/ 	.byte	0x00, 0xf0, 0x11, 0x00


	//----- nvinfo : EIATTR_KPARAM_INFO
	.align		4
.L_46:
        /*013c*/ 	.byte	0x04, 0x17
        /*013e*/ 	.short	(.L_48 - .L_47)
.L_47:
        /*0140*/ 	.word	0x00000000
        /*0144*/ 	.short	0x0007
        /*0146*/ 	.short	0x0030
        /*0148*/ 	.byte	0x00, 0xf0, 0x11, 0x00


	//----- nvinfo : EIATTR_KPARAM_INFO
	.align		4
.L_48:
        /*014c*/ 	.byte	0x04, 0x17
        /*014e*/ 	.short	(.L_50 - .L_49)
.L_49:
        /*0150*/ 	.word	0x00000000
        /*0154*/ 	.short	0x0006
        /*0156*/ 	.short	0x002c
        /*0158*/ 	.byte	0x00, 0xf0, 0x11, 0x00


	//----- nvinfo : EIATTR_KPARAM_INFO
	.align		4
.L_50:
        /*015c*/ 	.byte	0x04, 0x17
        /*015e*/ 	.short	(.L_52 - .L_51)
.L_51:
        /*0160*/ 	.word	0x00000000
        /*0164*/ 	.short	0x0005
        /*0166*/ 	.short	0x0028
        /*0168*/ 	.byte	0x00, 0xf0, 0x11, 0x00


	//----- nvinfo : EIATTR_KPARAM_INFO
	.align		4
.L_52:
        /*016c*/ 	.byte	0x04, 0x17
        /*016e*/ 	.short	(.L_54 - .L_53)
.L_53:
        /*0170*/ 	.word	0x00000000
        /*0174*/ 	.short	0x0004
        /*0176*/ 	.short	0x0020
        /*0178*/ 	.byte	0x00, 0xf4, 0x21, 0x00


	//----- nvinfo : EIATTR_KPARAM_INFO
	.align		4
.L_54:
        /*017c*/ 	.byte	0x04, 0x17
        /*017e*/ 	.short	(.L_56 - .L_55)
.L_55:
        /*0180*/ 	.word	0x00000000
        /*0184*/ 	.short	0x0003
        /*0186*/ 	.short	0x0018
        /*0188*/ 	.byte	0x00, 0xf4, 0x21, 0x00


	//----- nvinfo : EIATTR_KPARAM_INFO
	.align		4
.L_56:
        /*018c*/ 	.byte	0x04, 0x17
        /*018e*/ 	.short	(.L_58 - .L_57)
.L_57:
        /*0190*/ 	.word	0x00000000
        /*0194*/ 	.short	0x0002
        /*0196*/ 	.short	0x0010
        /*0198*/ 	.byte	0x00, 0xf4, 0x21, 0x00


	//----- nvinfo : EIATTR_KPARAM_INFO
	.align		4
.L_58:
        /*019c*/ 	.byte	0x04, 0x17
        /*019e*/ 	.short	(.L_60 - .L_59)
.L_59:
        /*01a0*/ 	.word	0x00000000
        /*01a4*/ 	.short	0x0001
        /*01a6*/ 	.short	0x0008
        /*01a8*/ 	.byte	0x00, 0xf4, 0x21, 0x00


	//----- nvinfo : EIATTR_KPARAM_INFO
	.align		4
.L_60:
        /*01ac*/ 	.byte	0x04, 0x17
        /*01ae*/ 	.short	(.L_62 - .L_61)
.L_61:
        /*01b0*/ 	.word	0x00000000
        /*01b4*/ 	.short	0x0000
        /*01b6*/ 	.short	0x0000
        /*01b8*/ 	.byte	0x00, 0xf4, 0x21, 0x00


	//----- nvinfo : EIATTR_MAXREG_COUNT
	.align		4
.L_62:
        /*01bc*/ 	.byte	0x03, 0x1b
        /*01be*/ 	.short	0x00ff


	//----- nvinfo : EIATTR_NUM_BARRIERS
	.align		4
        /*01c0*/ 	.byte	0x02, 0x4c
        /*01c2*/ 	.byte	0x01
	.zero		1


	//----- nvinfo : EIATTR_ANNOTATIONS
	.align		4
        /*01c4*/ 	.byte	0x04, 0x55
        /*01c6*/ 	.short	(.L_64 - .L_63)


	//   ....[0]....
.L_63:
        /*01c8*/ 	.word	0x00000001
        /*01cc*/ 	.byte	0xe0, 0x0b, 0x00, 0x00, 0x01, 0x00, 0x00, 0x00, 0x20, 0x0c, 0x00, 0x00, 0x01, 0x00, 0x00, 0x00
        /* <DEDUP_REMOVED lines=128> */
        /*09dc*/ 	.byte	0x90, 0x5d, 0x00, 0x00


	//----- nvinfo : EIATTR_MERCURY_ISA_VERSION
	.align		4
.L_64:
        /*09e0*/ 	.byte	0x03, 0x5f
        /*09e2*/ 	.short	0x0000


	//----- nvinfo : EIATTR_COOP_GROUP_MASK_REGIDS
	.align		4
        /*09e4*/ 	.byte	0x04, 0x29
        /*09e6*/ 	.short	(.L_66 - .L_65)


	//   ....[0]....
.L_65:
        /*09e8*/ 	.word	0xffffffff


	//   ....[1]....
        /*09ec*/ 	.word	0xffffffff


	//   ....[2]....
        /*09f0*/ 	.word	0xffffffff


	//   ....[3]....
        /*09f4*/ 	.word	0xffffffff


	//   ....[4]....
        /*09f8*/ 	.word	0xffffffff


	//   ....[5]....
        /*09fc*/ 	.word	0xffffffff


	//   ....[6]....
        /*0a00*/ 	.word	0xffffffff


	//   ....[7]....
        /*0a04*/ 	.word	0xffffffff


	//   ....[8]....
        /*0a08*/ 	.word	0xffffffff


	//   ....[9]....
        /*0a0c*/ 	.word	0xffffffff


	//   ....[10]....
        /*0a10*/ 	.word	0xffffffff


	//   ....[11]....
        /*0a14*/ 	.word	0xffffffff


	//   ....[12]....
        /*0a18*/ 	.word	0xffffffff


	//   ....[13]....
        /*0a1c*/ 	.word	0xffffffff


	//   ....[14]....
        /*0a20*/ 	.word	0xffffffff


	//   ....[15]....
        /*0a24*/ 	.word	0xffffffff


	//   ....[16]....
        /*0a28*/ 	.word	0xffffffff


	//   ....[17]....
        /*0a2c*/ 	.word	0xffffffff


	//   ....[18]....
        /*0a30*/ 	.word	0xffffffff


	//   ....[19]....
        /*0a34*/ 	.word	0xffffffff


	//   ....[20]....
        /*0a38*/ 	.word	0xffffffff


	//   ....[21]....
        /*0a3c*/ 	.word	0xffffffff


	//----- nvinfo : EIATTR_COOP_GROUP_INSTR_OFFSETS
	.align		4
.L_66:
        /*0a40*/ 	.byte	0x04, 0x28
        /*0a42*/ 	.short	(.L_68 - .L_67)


	//   ....[0]....
.L_67:
        /*0a44*/ 	.word	0x00004600


	//   ....[1]....
        /*0a48*/ 	.word	0x00004610


	//   ....[2]....
        /*0a4c*/ 	.word	0x00004620


	//   ....[3]....
        /*0a50*/ 	.word	0x00004630


	//   ....[4]....
        /*0a54*/ 	.word	0x00004680


	//   ....[5]....
        /*0a58*/ 	.word	0x00004690


	//   ....[6]....
        /*0a5c*/ 	.word	0x000046a0


	//   ....[7]....
        /*0a60*/ 	.word	0x000046b0


	//   ....[8]....
        /*0a64*/ 	.word	0x00004970


	//   ....[9]....
        /*0a68*/ 	.word	0x00004990


	//   ....[10]....
        /*0a6c*/ 	.word	0x000049b0


	//   ....[11]....
        /*0a70*/ 	.word	0x00004c90


	//   ....[12]....
        /*0a74*/ 	.word	0x00004dd0


	//   ....[13]....
        /*0a78*/ 	.word	0x00004ec0


	//   ....[14]....
        /*0a7c*/ 	.word	0x00004f10


	//   ....[15]....
        /*0a80*/ 	.word	0x00004f30


	//   ....[16]....
        /*0a84*/ 	.word	0x00004f40


	//   ....[17]....
        /*0a88*/ 	.word	0x00004fa0


	//   ....[18]....
        /*0a8c*/ 	.word	0x00004fc0


	//   ....[19]....
        /*0a90*/ 	.word	0x00005260


	//   ....[20]....
        /*0a94*/ 	.word	0x00005280


	//   ....[21]....
        /*0a98*/ 	.word	0x000052a0


	//----- nvinfo : EIATTR_EXIT_INSTR_OFFSETS
	.align		4
.L_68:
        /*0a9c*/ 	.byte	0x04, 0x1c
        /*0a9e*/ 	.short	(.L_70 - .L_69)


	//   ....[0]....
.L_69:
        /*0aa0*/ 	.word	0x00007ea0


	//   ....[1]....
        /*0aa4*/ 	.word	0x00007f40


	//----- nvinfo : EIATTR_REQNTID
	.align		4
.L_70:
        /*0aa8*/ 	.byte	0x04, 0x10
        /*0aaa*/ 	.short	(.L_72 - .L_71)
.L_71:
        /*0aac*/ 	.word	0x00000100
        /*0ab0*/ 	.word	0x00000001
        /*0ab4*/ 	.word	0x00000001


	//----- nvinfo : EIATTR_CRS_STACK_SIZE
	.align		4
.L_72:
        /*0ab8*/ 	.byte	0x04, 0x1e
        /*0aba*/ 	.short	(.L_74 - .L_73)
.L_73:
        /*0abc*/ 	.word	0x00000000
.L_74:


//--------------------- .nv.callgraph             --------------------------
	.section	.nv.callgraph,"",@"SHT_CUDA_CALLGRAPH"
	.align	4
	.sectionentsize	8
	.align		4
        /*0000*/ 	.word	0x00000000
	.align		4
        /*0004*/ 	.word	0xffffffff
	.align		4
        /*0008*/ 	.word	0x00000000
	.align		4
        /*000c*/ 	.word	0xfffffffe
	.align		4
        /*0010*/ 	.word	0x00000000
	.align		4
        /*0014*/ 	.word	0xfffffffd
	.align		4
        /*0018*/ 	.word	0x00000000
	.align		4
        /*001c*/ 	.word	0xfffffffc


//--------------------- .nv.rel.action            --------------------------
	.section	.nv.rel.action,"",@"SHT_CUDA_RELOCINFO"
	.align	8
	.sectionentsize	8
        /*0000*/ 	.byte	0x73, 0x00, 0x00, 0x00, 0x00, 0x00, 0x00, 0x00, 0x00, 0x00, 0x00, 0x11, 0x25, 0x00, 0x05, 0x36


//--------------------- .nv.constant4             --------------------------
	.section	.nv.constant4,"a",@progbits
	.align	8
	.align		8
.nv.constant4:
        /*0000*/ 	.dword	_$_str


//--------------------- .nv.constant0.attn_fwd    --------------------------
	.section	.nv.constant0.attn_fwd,"a",@progbits
	.sectionflags	@""
	.align	4
.nv.constant0.attn_fwd:
	.zero		488


//--------------------- .text.attn_fwd            --------------------------
	.section	.text.attn_fwd,"ax",@progbits
	.sectioninfo	@"SHI_REGISTERS=128"
	.align	128
        .global         attn_fwd
        .type           attn_fwd,@function
        .size           attn_fwd,(.L_x_11 - attn_fwd)
        .other          attn_fwd,@"STO_CUDA_ENTRY STV_DEFAULT"
attn_fwd:
.text.attn_fwd:
[----:B------:R-:W-:Y:S02]  /*0000*/  IMAD.MOV.U32 R1, RZ, RZ, c[0x0][0x28] ;  /* 0x00000a00ff017624 */ /* 0x000fe400078e00ff */
[----:B------:R-:W0:Y:S01]  /*0010*/  S2R R48, SR_CTAID.X ;  /* 0x0000000000307919 */ /* 0x000e220000002500 */
[----:B------:R-:W-:Y:S01]  /*0020*/  IMAD.MOV.U32 R25, RZ, RZ, c[0x0][0x198] ;  /* 0x00006600ff197624 */ /* 0x000fe200078e00ff */
[----:B------:R-:W-:Y:S01]  /*0030*/  ULDC.64 UR6, c[0x0][0x118] ;  /* 0x0000460000067ab9 */ /* 0x000fe20000000a00 */
[----:B------:R-:W-:Y:S01]  /*0040*/  IADD3 R1, R1, -0x408, RZ ;  /* 0xfffffbf801017810 */ /* 0x000fe20007ffe0ff */
[----:B------:R-:W1:Y:S04]  /*0050*/  S2R R52, SR_TID.X ;  /* 0x0000000000347919 */ /* 0x000e680000002100 */
[----:B------:R-:W2:Y:S01]  /*0060*/  S2R R26, SR_CTAID.Y ;  /* 0x00000000001a7919 */ /* 0x000ea20000002600 */
[----:B0-----:R-:W-:Y:S01]  /*0070*/  IMAD.SHL.U32 R48, R48, 0x20, RZ ;  /* 0x0000002030307824 */ /* 0x001fe200078e00ff */
[----:B-1----:R-:W-:-:S04]  /*0080*/  SHF.R.U32.HI R2, RZ, 0x5, R52 ;  /* 0x00000005ff027819 */ /* 0x002fc80000011634 */
[----:B------:R-:W-:Y:S01]  /*0090*/  LOP3.LUT R3, R48, 0x1f, R52, 0xf8, !PT ;  /* 0x0000001f30037812 */ /* 0x000fe200078ef834 */
[----:B--2---:R-:W-:Y:S01]  /*00a0*/  IMAD R0, R26, c[0x0][0x190], RZ ;  /* 0x000064001a007a24 */ /* 0x004fe200078e02ff */
[----:B------:R-:W-:-:S03]  /*00b0*/  SGXT.U32 R4, R2, 0x3 ;  /* 0x000000030204781a */ /* 0x000fc60000000000 */
[----:B------:R-:W-:Y:S02]  /*00c0*/  IMAD R3, R3, c[0x0][0x194], RZ ;  /* 0x0000650003037a24 */ /* 0x000fe400078e02ff */
[----:B------:R-:W-:Y:S02]  /*00d0*/  IMAD.SHL.U32 R2, R0, 0x2, RZ ;  /* 0x0000000200027824 */ /* 0x000fe400078e00ff */
[----:B------:R-:W-:Y:S02]  /*00e0*/  IMAD.SHL.U32 R5, R3, 0x2, RZ ;  /* 0x0000000203057824 */ /* 0x000fe400078e00ff */
[----:B------:R-:W-:Y:S02]  /*00f0*/  IMAD R6, R4, c[0x0][0x198], RZ ;  /* 0x0000660004067a24 */ /* 0x000fe400078e02ff */
[----:B------:R-:W-:Y:S01]  /*0100*/  IMAD.HI R0, R0, 0x2, RZ ;  /* 0x0000000200007827 */ /* 0x000fe200078e02ff */
[----:B------:R-:W-:-:S03]  /*0110*/  IADD3 R27, P0, P1, R5, c[0x0][0x160], R2 ;  /* 0x00005800051b7a10 */ /* 0x000fc6000791e002 */
[----:B------:R-:W-:-:S04]  /*0120*/  IMAD.HI R3, R3, 0x2, RZ ;  /* 0x0000000203037827 */ /* 0x000fc800078e02ff */
[----:B------:R-:W-:Y:S01]  /*0130*/  IMAD R5, R25, 0x8, R6 ;  /* 0x0000000819057824 */ /* 0x000fe200078e0206 */
[----:B------:R-:W-:Y:S02]  /*0140*/  IADD3.X R29, R3, c[0x0][0x164], R0, P0, P1 ;  /* 0x00005900031d7a10 */ /* 0x000fe400007e2400 */
[CC--:B------:R-:W-:Y:S01]  /*0150*/  LEA R2, P0, R6.reuse, R27.reuse, 0x1 ;  /* 0x0000001b06027211 */ /* 0x0c0fe200078008ff */
[----:B------:R-:W-:Y:S01]  /*0160*/  IMAD R0, R25, 0x8, R5 ;  /* 0x0000000819007824 */ /* 0x000fe200078e0205 */
[----:B------:R-:W-:Y:S02]  /*0170*/  LEA R4, P1, R5, R27, 0x1 ;  /* 0x0000001b05047211 */ /* 0x000fe400078208ff */
[----:B------:R-:W-:Y:S02]  /*0180*/  LEA.HI.X.SX32 R3, R6, R29, 0x1, P0 ;  /* 0x0000001d06037211 */ /* 0x000fe400000f0eff */
[----:B------:R-:W-:Y:S02]  /*0190*/  LEA R9, R25, R0, 0x3 ;  /* 0x0000000019097211 */ /* 0x000fe400078e18ff */
[----:B------:R-:W-:Y:S01]  /*01a0*/  LEA R6, P0, R0, R27, 0x1 ;  /* 0x0000001b00067211 */ /* 0x000fe200078008ff */
[----:B------:R0:W2:Y:S01]  /*01b0*/  LDG.E.U16 R15, [R2.64] ;  /* 0x00000006020f7981 */ /* 0x0000a2000c1e1500 */
[----:B------:R-:W-:-:S02]  /*01c0*/  LEA.HI.X.SX32 R5, R5, R29, 0x1, P1 ;  /* 0x0000001d05057211 */ /* 0x000fc400008f0eff */
[----:B------:R-:W-:Y:S01]  /*01d0*/  LEA.HI.X.SX32 R7, R0, R29, 0x1, P0 ;  /* 0x0000001d00077211 */ /* 0x000fe200000f0eff */
[----:B------:R-:W-:Y:S01]  /*01e0*/  IMAD R0, R25, 0x8, R9 ;  /* 0x0000000819007824 */ /* 0x000fe200078e0209 */
[C---:B------:R-:W-:Y:S01]  /*01f0*/  LEA R8, P0, R9.reuse, R27, 0x1 ;  /* 0x0000001b09087211 */ /* 0x040fe200078008ff */
[----:B------:R1:W3:Y:S03]  /*0200*/  LDG.E.U16 R16, [R4.64] ;  /* 0x0000000604107981 */ /* 0x0002e6000c1e1500 */
[----:B------:R-:W-:Y:S01]  /*0210*/  LEA.HI.X.SX32 R9, R9, R29, 0x1, P0 ;  /* 0x0000001d09097211 */ /* 0x000fe200000f0eff */
[C---:B------:R-:W-:Y:S01]  /*0220*/  IMAD R13, R25.reuse, 0x8, R0 ;  /* 0x00000008190d7824 */ /* 0x040fe200078e0200 */
[C---:B------:R-:W-:Y:S01]  /*0230*/  LEA R10, P0, R0.reuse, R27, 0x1 ;  /* 0x0000001b000a7211 */ /* 0x040fe200078008ff */
[----:B------:R4:W5:Y:S03]  /*0240*/  LDG.E.U16 R17, [R6.64] ;  /* 0x0000000606117981 */ /* 0x000966000c1e1500 */
[----:B------:R-:W-:Y:S01]  /*0250*/  LEA.HI.X.SX32 R11, R0, R29, 0x1, P0 ;  /* 0x0000001d000b7211 */ /* 0x000fe200000f0eff */
[----:B------:R-:W-:Y:S01]  /*0260*/  IMAD R0, R25, 0x8, R13 ;  /* 0x0000000819007824 */ /* 0x000fe200078e020d */
[-C--:B0-----:R-:W-:Y:S01]  /*0270*/  LEA R2, P0, R13, R27.reuse, 0x1 ;  /* 0x0000001b0d027211 */ /* 0x081fe200078008ff */
[----:B------:R0:W5:Y:S02]  /*0280*/  LDG.E.U16 R18, [R8.64] ;  /* 0x0000000608127981 */ /* 0x000164000c1e1500 */
[----:B------:R-:W-:Y:S01]  /*0290*/  IMAD R14, R25, 0x8, R0 ;  /* 0x00000008190e7824 */ /* 0x000fe200078e0200 */
[----:B------:R-:W-:Y:S01]  /*02a0*/  LEA R12, P1, R0, R27, 0x1 ;  /* 0x0000001b000c7211 */ /* 0x000fe200078208ff */
[----:B------:R0:W5:Y:S01]  /*02b0*/  LDG.E.U16 R19, [R10.64] ;  /* 0x000000060a137981 */ /* 0x000162000c1e1500 */
[----:B------:R-:W-:-:S02]  /*02c0*/  LEA.HI.X.SX32 R3, R13, R29, 0x1, P0 ;  /* 0x0000001d0d037211 */ /* 0x000fc400000f0eff */
[----:B------:R-:W-:Y:S01]  /*02d0*/  LEA.HI.X.SX32 R13, R0, R29, 0x1, P1 ;  /* 0x0000001d000d7211 */ /* 0x000fe200008f0eff */
[C---:B------:R-:W-:Y:S01]  /*02e0*/  IMAD R0, R25.reuse, 0x8, R14 ;  /* 0x0000000819007824 */ /* 0x040fe200078e020e */
[C---:B-1----:R-:W-:Y:S01]  /*02f0*/  LEA R4, P0, R14.reuse, R27, 0x1 ;  /* 0x0000001b0e047211 */ /* 0x042fe200078008ff */
[----:B------:R1:W5:Y:S03]  /*0300*/  LDG.E.U16 R20, [R2.64] ;  /* 0x0000000602147981 */ /* 0x000366000c1e1500 */
[----:B------:R-:W-:Y:S01]  /*0310*/  LEA.HI.X.SX32 R5, R14, R29, 0x1, P0 ;  /* 0x0000001d0e057211 */ /* 0x000fe200000f0eff */
[C---:B0-----:R-:W-:Y:S01]  /*0320*/  IMAD R9, R25.reuse, 0x8, R0 ;  /* 0x0000000819097824 */ /* 0x041fe200078e0200 */
[C---:B----4-:R-:W-:Y:S01]  /*0330*/  LEA R6, P0, R0.reuse, R27, 0x1 ;  /* 0x0000001b00067211 */ /* 0x050fe200078008ff */
[----:B------:R0:W4:Y:S03]  /*0340*/  LDG.E.U16 R21, [R12.64] ;  /* 0x000000060c157981 */ /* 0x000126000c1e1500 */
[----:B------:R-:W-:Y:S01]  /*0350*/  LEA.HI.X.SX32 R7, R0, R29, 0x1, P0 ;  /* 0x0000001d00077211 */ /* 0x000fe200000f0eff */
[----:B------:R-:W-:Y:S01]  /*0360*/  IMAD R0, R25, 0x8, R9 ;  /* 0x0000000819007824 */ /* 0x000fe200078e0209 */
[-C--:B------:R-:W-:Y:S01]  /*0370*/  LEA R8, P0, R9, R27.reuse, 0x1 ;  /* 0x0000001b09087211 */ /* 0x080fe200078008ff */
[----:B------:R0:W4:Y:S03]  /*0380*/  LDG.E.U16 R22, [R4.64] ;  /* 0x0000000604167981 */ /* 0x000126000c1e1500 */
[----:B------:R-:W-:Y:S01]  /*0390*/  LEA R10, P1, R0, R27, 0x1 ;  /* 0x0000001b000a7211 */ /* 0x000fe200078208ff */
[----:B------:R0:W4:Y:S01]  /*03a0*/  LDG.E.U16 R23, [R6.64] ;  /* 0x0000000606177981 */ /* 0x000122000c1e1500 */
[----:B------:R-:W-:-:S02]  /*03b0*/  LEA R14, R25, R0, 0x3 ;  /* 0x00000000190e7211 */ /* 0x000fc400078e18ff */
[-C--:B------:R-:W-:Y:S02]  /*03c0*/  LEA.HI.X.SX32 R11, R0, R29.reuse, 0x1, P1 ;  /* 0x0000001d000b7211 */ /* 0x080fe400008f0eff */
[----:B------:R-:W-:Y:S01]  /*03d0*/  LEA.HI.X.SX32 R9, R9, R29, 0x1, P0 ;  /* 0x0000001d09097211 */ /* 0x000fe200000f0eff */
[C---:B------:R-:W-:Y:S01]  /*03e0*/  IMAD R0, R25.reuse, 0x8, R14 ;  /* 0x0000000819007824 */ /* 0x040fe200078e020e */
[C---:B-1----:R-:W-:Y:S01]  /*03f0*/  LEA R2, P0, R14.reuse, R27, 0x1 ;  /* 0x0000001b0e027211 */ /* 0x042fe200078008ff */
[----:B------:R1:W4:Y:S02]  /*0400*/  LDG.E.U16 R10, [R10.64] ;  /* 0x000000060a0a7981 */ /* 0x000324000c1e1500 */
[C---:B0-----:R-:W-:Y:S01]  /*0410*/  IMAD R13, R25.reuse, 0x8, R0 ;  /* 0x00000008190d7824 */ /* 0x041fe200078e0200 */
[----:B------:R-:W-:Y:S01]  /*0420*/  LEA.HI.X.SX32 R3, R14, R29, 0x1, P0 ;  /* 0x0000001d0e037211 */ /* 0x000fe200000f0eff */
[----:B------:R0:W4:Y:S01]  /*0430*/  LDG.E.U16 R24, [R8.64] ;  /* 0x0000000608187981 */ /* 0x000122000c1e1500 */
[----:B------:R-:W-:Y:S01]  /*0440*/  LEA R4, P0, R0, R27, 0x1 ;  /* 0x0000001b00047211 */ /* 0x000fe200078008ff */
[----:B------:R-:W-:-:S03]  /*0450*/  IMAD R14, R25, 0x8, R13 ;  /* 0x00000008190e7824 */ /* 0x000fc600078e020d */
[----:B------:R-:W-:Y:S01]  /*0460*/  LEA.HI.X.SX32 R5, R0, R29, 0x1, P0 ;  /* 0x0000001d00057211 */ /* 0x000fe200000f0eff */
[----:B------:R-:W-:Y:S01]  /*0470*/  IMAD R0, R25, 0x8, R14 ;  /* 0x0000000819007824 */ /* 0x000fe200078e020e */
[CC--:B------:R-:W-:Y:S01]  /*0480*/  LEA R6, P0, R13.reuse, R27.reuse, 0x1 ;  /* 0x0000001b0d067211 */ /* 0x0c0fe200078008ff */
[----:B------:R1:W4:Y:S01]  /*0490*/  LDG.E.U16 R25, [R2.64] ;  /* 0x0000000602197981 */ /* 0x000322000c1e1500 */
[----:B------:R-:W-:Y:S02]  /*04a0*/  LEA R12, P1, R14, R27, 0x1 ;  /* 0x0000001b0e0c7211 */ /* 0x000fe400078208ff */
[----:B------:R-:W-:Y:S01]  /*04b0*/  LEA.HI.X.SX32 R7, R13, R29, 0x1, P0 ;  /* 0x0000001d0d077211 */ /* 0x000fe200000f0eff */
[----:B------:R1:W4:Y:S01]  /*04c0*/  LDG.E.U16 R5, [R4.64] ;  /* 0x0000000604057981 */ /* 0x000322000c1e1500 */
[----:B0-----:R-:W-:Y:S02]  /*04d0*/  LEA R8, P0, R0, R27, 0x1 ;  /* 0x0000001b00087211 */ /* 0x001fe400078008ff */
[-C--:B------:R-:W-:Y:S01]  /*04e0*/  LEA.HI.X.SX32 R13, R14, R29.reuse, 0x1, P1 ;  /* 0x0000001d0e0d7211 */ /* 0x080fe200008f0eff */
[----:B------:R0:W4:Y:S01]  /*04f0*/  LDG.E.U16 R6, [R6.64] ;  /* 0x0000000606067981 */ /* 0x000122000c1e1500 */
[----:B------:R-:W-:-:S03]  /*0500*/  LEA.HI.X.SX32 R9, R0, R29, 0x1, P0 ;  /* 0x0000001d00097211 */ /* 0x000fc600000f0eff */
[----:B------:R-:W4:Y:S04]  /*0510*/  LDG.E.U16 R12, [R12.64] ;  /* 0x000000060c0c7981 */ /* 0x000f28000c1e1500 */
[----:B------:R-:W4:Y:S01]  /*0520*/  LDG.E.U16 R8, [R8.64] ;  /* 0x0000000608087981 */ /* 0x000f22000c1e1500 */
[C---:B------:R-:W-:Y:S01]  /*0530*/  LOP3.LUT R28, R52.reuse, 0xc0, RZ, 0xc0, !PT ;  /* 0x000000c0341c7812 */ /* 0x040fe200078ec0ff */
[----:B-1----:R-:W-:-:S03]  /*0540*/  IMAD.SHL.U32 R11, R52, 0x2, RZ ;  /* 0x00000002340b7824 */ /* 0x002fc600078e00ff */
[----:B------:R-:W-:-:S04]  /*0550*/  SHF.R.U32.HI R0, RZ, 0x2, R28 ;  /* 0x00000002ff007819 */ /* 0x000fc8000001161c */
[----:B------:R-:W-:Y:S02]  /*0560*/  LOP3.LUT R27, R0, 0x1fe, R11, 0x78, !PT ;  /* 0x000001fe001b7812 */ /* 0x000fe400078e780b */
[----:B0-----:R-:W-:-:S04]  /*0570*/  IADD3 R7, R48, 0x20, RZ ;  /* 0x0000002030077810 */ /* 0x001fc80007ffe0ff */
[----:B------:R-:W-:Y:S01]  /*0580*/  ISETP.GE.AND P0, PT, R7, 0x1, PT ;  /* 0x000000010700780c */ /* 0x000fe20003f06270 */
[----:B------:R-:W-:Y:S01]  /*0590*/  IMAD.MOV.U32 R121, RZ, RZ, 0x3f800000 ;  /* 0x3f800000ff797424 */ /* 0x000fe200078e00ff */
[----:B------:R-:W-:Y:S01]  /*05a0*/  MOV R2, 0xff800000 ;  /* 0xff80000000027802 */ /* 0x000fe20000000f00 */
[----:B------:R-:W-:Y:S01]  /*05b0*/  IMAD.MOV.U32 R0, RZ, RZ, -0x800000 ;  /* 0xff800000ff007424 */ /* 0x000fe200078e00ff */
[----:B------:R-:W-:Y:S01]  /*05c0*/  CS2R R40, SRZ ;  /* 0x0000000000287805 */ /* 0x000fe2000001ff00 */
[----:B------:R-:W-:Y:S01]  /*05d0*/  IMAD.MOV.U32 R3, RZ, RZ, -0x800000 ;  /* 0xff800000ff037424 */ /* 0x000fe200078e00ff */
[----:B------:R-:W-:Y:S01]  /*05e0*/  CS2R R42, SRZ ;  /* 0x00000000002a7805 */ /* 0x000fe2000001ff00 */
[----:B------:R-:W-:Y:S01]  /*05f0*/  IMAD.MOV.U32 R4, RZ, RZ, -0x800000 ;  /* 0xff800000ff047424 */ /* 0x000fe200078e00ff */
[----:B------:R-:W-:Y:S01]  /*0600*/  CS2R R36, SRZ ;  /* 0x0000000000247805 */ /* 0x000fe2000001ff00 */
[----:B------:R-:W-:Y:S01]  /*0610*/  IMAD.MOV.U32 R119, RZ, RZ, 0x3f800000 ;  /* 0x3f800000ff777424 */ /* 0x000fe200078e00ff */
[----:B------:R-:W-:Y:S01]  /*0620*/  CS2R R38, SRZ ;  /* 0x0000000000267805 */ /* 0x000fe2000001ff00 */
[----:B------:R-:W-:Y:S01]  /*0630*/  IMAD.MOV.U32 R117, RZ, RZ, 0x3f800000 ;  /* 0x3f800000ff757424 */ /* 0x000fe200078e00ff */
[----:B------:R-:W-:Y:S01]  /*0640*/  CS2R R32, SRZ ;  /* 0x0000000000207805 */ /* 0x000fe2000001ff00 */
[----:B------:R-:W-:Y:S01]  /*0650*/  IMAD.MOV.U32 R115, RZ, RZ, 0x3f800000 ;  /* 0x3f800000ff737424 */ /* 0x000fe200078e00ff */
[----:B------:R-:W-:Y:S01]  /*0660*/  CS2R R34, SRZ ;  /* 0x0000000000227805 */ /* 0x000fe2000001ff00 */
[----:B------:R-:W-:Y:S01]  /*0670*/  CS2R R28, SRZ ;  /* 0x00000000001c7805 */ /* 0x000fe2000001ff00 */
[----:B------:R-:W-:Y:S01]  /*0680*/  CS2R R30, SRZ ;  /* 0x00000000001e7805 */ /* 0x000fe2000001ff00 */
[----:B------:R-:W-:-:S02]  /*0690*/  LOP3.LUT R60, R52, 0xff, RZ, 0xc0, !PT ;  /* 0x000000ff343c7812 */ /* 0x000fc400078ec0ff */
[C---:B------:R-:W-:Y:S02]  /*06a0*/  LOP3.LUT R58, R52.reuse, 0x1c, RZ, 0xc0, !PT ;  /* 0x0000001c343a7812 */ /* 0x040fe400078ec0ff */
[C---:B------:R-:W-:Y:S02]  /*06b0*/  LOP3.LUT R56, R52.reuse, 0x3, RZ, 0xc0, !PT ;  /* 0x0000000334387812 */ /* 0x040fe400078ec0ff */
[----:B------:R-:W-:Y:S01]  /*06c0*/  LOP3.LUT R54, R52, 0xe0, RZ, 0xc0, !PT ;  /* 0x000000e034367812 */ /* 0x000fe200078ec0ff */
[----:B--2---:R0:W-:Y:S04]  /*06d0*/  STS.U16 [R27+0x8000], R15 ;  /* 0x0080000f1b007388 */ /* 0x0041e80000000400 */
[----:B---3--:R0:W-:Y:S04]  /*06e0*/  STS.U16 [R27+0x8200], R16 ;  /* 0x008200101b007388 */ /* 0x0081e80000000400 */
[----:B-----5:R0:W-:Y:S04]  /*06f0*/  STS.U16 [R27+0x8400], R17 ;  /* 0x008400111b007388 */ /* 0x0201e80000000400 */
[----:B------:R0:W-:Y:S04]  /*0700*/  STS.U16 [R27+0x8600], R18 ;  /* 0x008600121b007388 */ /* 0x0001e80000000400 */
[----:B------:R0:W-:Y:S04]  /*0710*/  STS.U16 [R27+0x8800], R19 ;  /* 0x008800131b007388 */ /* 0x0001e80000000400 */
[----:B------:R0:W-:Y:S04]  /*0720*/  STS.U16 [R27+0x8a00], R20 ;  /* 0x008a00141b007388 */ /* 0x0001e80000000400 */
[----:B----4-:R0:W-:Y:S04]  /*0730*/  STS.U16 [R27+0x8c00], R21 ;  /* 0x008c00151b007388 */ /* 0x0101e80000000400 */
[----:B------:R0:W-:Y:S04]  /*0740*/  STS.U16 [R27+0x8e00], R22 ;  /* 0x008e00161b007388 */ /* 0x0001e80000000400 */
[----:B------:R0:W-:Y:S04]  /*0750*/  STS.U16 [R27+0x9000], R23 ;  /* 0x009000171b007388 */ /* 0x0001e80000000400 */
[----:B------:R0:W-:Y:S04]  /*0760*/  STS.U16 [R27+0x9400], R10 ;  /* 0x0094000a1b007388 */ /* 0x0001e80000000400 */
[----:B------:R0:W-:Y:S04]  /*0770*/  STS.U16 [R27+0x9200], R24 ;  /* 0x009200181b007388 */ /* 0x0001e80000000400 */
[----:B------:R0:W-:Y:S04]  /*0780*/  STS.U16 [R27+0x9600], R25 ;  /* 0x009600191b007388 */ /* 0x0001e80000000400 */
[----:B------:R0:W-:Y:S04]  /*0790*/  STS.U16 [R27+0x9800], R5 ;  /* 0x009800051b007388 */ /* 0x0001e80000000400 */
[----:B------:R0:W-:Y:S04]  /*07a0*/  STS.U16 [R27+0x9a00], R6 ;  /* 0x009a00061b007388 */ /* 0x0001e80000000400 */
[----:B------:R0:W-:Y:S04]  /*07b0*/  STS.U16 [R27+0x9c00], R12 ;  /* 0x009c000c1b007388 */ /* 0x0001e80000000400 */
[----:B------:R0:W-:Y:S01]  /*07c0*/  STS.U16 [R27+0x9e00], R8 ;  /* 0x009e00081b007388 */ /* 0x0001e20000000400 */
[----:B------:R-:W-:Y:S05]  /*07d0*/  @!P0 BRA `(.L_x_0) ;  /* 0x0000620000008947 */ /* 0x000fea0003800000 */
[----:B0-----:R-:W-:Y:S01]  /*07e0*/  SHF.R.U32.HI R5, RZ, 0x7, R52 ;  /* 0x00000007ff057819 */ /* 0x001fe20000011634 */
[----:B------:R-:W-:Y:S01]  /*07f0*/  IMAD.MOV.U32 R19, RZ, RZ, c[0x0][0x1a4] ;  /* 0x00006900ff137624 */ /* 0x000fe200078e00ff */
[----:B------:R-:W-:Y:S01]  /*0800*/  LOP3.LUT R0, R52, 0x7f, RZ, 0xc0, !PT ;  /* 0x0000007f34007812 */ /* 0x000fe200078ec0ff */
[C---:B------:R-:W-:Y:S01]  /*0810*/  IMAD R4, R26.reuse, c[0x0][0x1b0], RZ ;  /* 0x00006c001a047a24 */ /* 0x040fe200078e02ff */
[----:B------:R-:W-:Y:S01]  /*0820*/  SGXT.U32 R5, R5, 0x1 ;  /* 0x000000010505781a */ /* 0x000fe20000000000 */
[----:B------:R-:W-:Y:S01]  /*0830*/  IMAD R3, R26, c[0x0][0x1a0], RZ ;  /* 0x000068001a037a24 */ /* 0x000fe200078e02ff */
[----:B------:R-:W-:Y:S01]  /*0840*/  LOP3.LUT P0, RZ, R52, 0x80, RZ, 0xc0, !PT ;  /* 0x0000008034ff7812 */ /* 0x000fe2000780c0ff */
[----:B------:R-:W-:Y:S01]  /*0850*/  IMAD R12, R0, c[0x0][0x1b4], RZ ;  /* 0x00006d00000c7a24 */ /* 0x000fe200078e02ff */
[----:B------:R-:W-:Y:S01]  /*0860*/  LOP3.LUT R2, R52, 0x1f, RZ, 0xc0, !PT ;  /* 0x0000001f34027812 */ /* 0x000fe200078ec0ff */
[----:B------:R-:W-:Y:S01]  /*0870*/  IMAD R13, R5, c[0x0][0x1a4], RZ ;  /* 0x00006900050d7a24 */ /* 0x000fe200078e02ff */
[----:B------:R-:W-:Y:S01]  /*0880*/  SEL R29, RZ, 0x110, !P0 ;  /* 0x00000110ff1d7807 */ /* 0x000fe20004000000 */
[----:B------:R-:W-:Y:S01]  /*0890*/  IMAD R6, R0, c[0x0][0x1a8], RZ ;  /* 0x00006a0000067a24 */ /* 0x000fe200078e02ff */
[----:B------:R-:W-:Y:S01]  /*08a0*/  SHF.L.U32 R9, R12, 0x1, RZ ;  /* 0x000000010c097819 */ /* 0x000fe200000006ff */
[C---:B------:R-:W-:Y:S01]  /*08b0*/  IMAD R15, R19.reuse, 0x2, R13 ;  /* 0x00000002130f7824 */ /* 0x040fe200078e020d */
[----:B------:R-:W-:Y:S01]  /*08c0*/  SHF.R.U32.HI R16, RZ, 0x1, R54 ;  /* 0x00000001ff107819 */ /* 0x000fe20000011636 */
[----:B------:R-:W-:Y:S01]  /*08d0*/  IMAD.SHL.U32 R8, R0, 0x2, RZ ;  /* 0x0000000200087824 */ /* 0x000fe200078e00ff */
[----:B------:R-:W-:Y:S01]  /*08e0*/  SHF.R.U32.HI R123, RZ, 0x2, R52 ;  /* 0x00000002ff7b7819 */ /* 0x000fe20000011634 */
[----:B------:R-:W-:Y:S01]  /*08f0*/  IMAD.SHL.U32 R0, R4, 0x2, RZ ;  /* 0x0000000204007824 */ /* 0x000fe200078e00ff */
[----:B------:R-:W-:Y:S01]  /*0900*/  LEA R17, R19, R15, 0x1 ;  /* 0x0000000f13117211 */ /* 0x000fe200078e08ff */
[----:B------:R-:W-:Y:S01]  /*0910*/  IMAD.SHL.U32 R18, R3, 0x2, RZ ;  /* 0x0000000203127824 */ /* 0x000fe200078e00ff */
[----:B------:R-:W-:Y:S01]  /*0920*/  LOP3.LUT R8, R29, R8, RZ, 0x3c, !PT ;  /* 0x000000081d087212 */ /* 0x000fe200078e3cff */
[----:B------:R-:W-:Y:S01]  /*0930*/  IMAD.SHL.U32 R7, R6, 0x2, RZ ;  /* 0x0000000206077824 */ /* 0x000fe200078e00ff */
[----:B------:R-:W-:Y:S01]  /*0940*/  IADD3 R0, P2, P3, R9, c[0x0][0x170], R0 ;  /* 0x00005c0009007a10 */ /* 0x000fe20007b5e000 */
[----:B------:R-:W-:Y:S01]  /*0950*/  IMAD R21, R19, 0x2, R17 ;  /* 0x0000000213157824 */ /* 0x000fe200078e0211 */
[----:B------:R-:W-:Y:S01]  /*0960*/  SGXT.U32 R123, R123, 0x3 ;  /* 0x000000037b7b781a */ /* 0x000fe20000000000 */
[C---:B------:R-:W-:Y:S01]  /*0970*/  IMAD.SHL.U32 R9, R52.reuse, 0x8, RZ ;  /* 0x0000000834097824 */ /* 0x040fe200078e00ff */
[----:B------:R-:W-:Y:S01]  /*0980*/  IADD3 R18, P0, P1, R7, c[0x0][0x168], R18 ;  /* 0x00005a0007127a10 */ /* 0x000fe2000791e012 */
[----:B------:R-:W-:Y:S01]  /*0990*/  IMAD R23, R19, 0x2, R21 ;  /* 0x0000000213177824 */ /* 0x000fe200078e0215 */
[----:B------:R-:W-:Y:S01]  /*09a0*/  LOP3.LUT R7, R52, 0x7, RZ, 0xc0, !PT ;  /* 0x0000000734077812 */ /* 0x000fe200078ec0ff */
[----:B------:R-:W-:Y:S01]  /*09b0*/  IMAD.HI R3, R3, 0x2, RZ ;  /* 0x0000000203037827 */ /* 0x000fe200078e02ff */
[----:B------:R-:W-:Y:S01]  /*09c0*/  LOP3.LUT R10, R9, 0x30, RZ, 0xc0, !PT ;  /* 0x00000030090a7812 */ /* 0x000fe200078ec0ff */
[----:B------:R-:W-:Y:S01]  /*09d0*/  UMOV UR4, URZ ;  /* 0x0000003f00047c82 */ /* 0x000fe20008000000 */
[----:B------:R-:W-:Y:S01]  /*09e0*/  LOP3.LUT R125, R123, 0x10, RZ, 0xfc, !PT ;  /* 0x000000107b7d7812 */ /* 0x000fe200078efcff */
[----:B------:R-:W-:Y:S01]  /*09f0*/  IMAD R25, R19, 0x2, R23 ;  /* 0x0000000213197824 */ /* 0x000fe200078e0217 */
[C---:B------:R-:W-:Y:S01]  /*0a00*/  LEA R10, R7.reuse, R10, 0x6 ;  /* 0x0000000a070a7211 */ /* 0x040fe200078e30ff */
[----:B------:R-:W-:Y:S01]  /*0a10*/  IMAD.SHL.U32 R14, R7, 0x10, RZ ;  /* 0x00000010070e7824 */ /* 0x000fe200078e00ff */
[----:B------:R-:W-:Y:S01]  /*0a20*/  LOP3.LUT R111, R123, R48, RZ, 0xfc, !PT ;  /* 0x000000307b6f7212 */ /* 0x000fe200078efcff */
[----:B------:R-:W-:Y:S01]  /*0a30*/  IMAD R27, R19, 0x2, R25 ;  /* 0x00000002131b7824 */ /* 0x000fe200078e0219 */
[----:B------:R-:W-:Y:S01]  /*0a40*/  MOV R117, 0x3f800000 ;  /* 0x3f80000000757802 */ /* 0x000fe20000000f00 */
[----:B------:R-:W-:Y:S01]  /*0a50*/  IMAD R20, R7, 0x4, R54 ;  /* 0x0000000407147824 */ /* 0x000fe200078e0236 */
[----:B------:R-:W-:Y:S01]  /*0a60*/  LOP3.LUT R9, R14, 0x30, R11, 0x78, !PT ;  /* 0x000000300e097812 */ /* 0x000fe200078e780b */
[----:B------:R-:W-:-:S02]  /*0a70*/  IMAD R7, R58, 0x10, R2 ;  /* 0x000000103a077824 */ /* 0x000fc400078e0202 */
[----:B------:R-:W-:Y:S02]  /*0a80*/  IMAD R29, R19, 0x2, R27 ;  /* 0x00000002131d7824 */ /* 0x000fe400078e021b */
[----:B------:R-:W-:Y:S01]  /*0a90*/  IMAD.HI R2, R6, 0x2, RZ ;  /* 0x0000000206027827 */ /* 0x000fe200078e02ff */
[----:B------:R-:W-:Y:S02]  /*0aa0*/  LOP3.LUT R6, R10, 0x10, R11, 0x78, !PT ;  /* 0x000000100a067812 */ /* 0x000fe400078e780b */
[----:B------:R-:W-:Y:S01]  /*0ab0*/  LOP3.LUT R11, R52, 0x10, RZ, 0xc0, !PT ;  /* 0x00000010340b7812 */ /* 0x000fe200078ec0ff */
[----:B------:R-:W-:Y:S01]  /*0ac0*/  IMAD.SHL.U32 R7, R7, 0x4, RZ ;  /* 0x0000000407077824 */ /* 0x000fe200078e00ff */
[----:B------:R-:W-:Y:S01]  /*0ad0*/  IADD3.X R2, R2, c[0x0][0x16c], R3, P0, P1 ;  /* 0x00005b0002027a10 */ /* 0x000fe200007e2403 */
[----:B------:R-:W-:Y:S01]  /*0ae0*/  IMAD R31, R19, 0x2, R29 ;  /* 0x00000002131f7824 */ /* 0x000fe200078e021d */
[----:B------:R-:W-:Y:S01]  /*0af0*/  LEA R50, P0, R13, R18, 0x1 ;  /* 0x000000120d327211 */ /* 0x000fe200078008ff */
[----:B------:R-:W-:Y:S01]  /*0b00*/  IMAD.HI R4, R4, 0x2, RZ ;  /* 0x0000000204047827 */ /* 0x000fe200078e02ff */
[----:B------:R-:W-:-:S02]  /*0b10*/  LOP3.LUT R10, R7, R16, RZ, 0x3c, !PT ;  /* 0x00000010070a7212 */ /* 0x000fc400078e3cff */
[----:B------:R-:W-:Y:S01]  /*0b20*/  LEA R40, P1, R15, R18, 0x1 ;  /* 0x000000120f287211 */ /* 0x000fe200078208ff */
[----:B------:R-:W-:Y:S01]  /*0b30*/  IMAD R33, R19, 0x2, R31 ;  /* 0x0000000213217824 */ /* 0x000fe200078e021f */
[-C--:B------:R-:W-:Y:S01]  /*0b40*/  LEA.HI.X.SX32 R51, R13, R2.reuse, 0x1, P0 ;  /* 0x000000020d337211 */ /* 0x080fe200000f0eff */
[----:B------:R-:W-:Y:S01]  /*0b50*/  IMAD.HI R7, R12, 0x2, RZ ;  /* 0x000000020c077827 */ /* 0x000fe200078e02ff */
[----:B------:R-:W-:-:S03]  /*0b60*/  LEA.HI.X.SX32 R41, R15, R2, 0x1, P1 ;  /* 0x000000020f297211 */ /* 0x000fc600008f0eff */
[----:B------:R-:W-:Y:S01]  /*0b70*/  IMAD R11, R11, 0x20, R6 ;  /* 0x000000200b0b7824 */ /* 0x000fe200078e0206 */
[----:B------:R-:W-:Y:S01]  /*0b80*/  LEA R6, P0, R17, R18, 0x1 ;  /* 0x0000001211067211 */ /* 0x000fe200078008ff */
[----:B------:R-:W-:Y:S01]  /*0b90*/  IMAD R35, R19, 0x2, R33 ;  /* 0x0000000213237824 */ /* 0x000fe200078e0221 */
[----:B------:R-:W-:Y:S01]  /*0ba0*/  IADD3.X R4, R7, c[0x0][0x174], R4, P2, P3 ;  /* 0x00005d0007047a10 */ /* 0x000fe200017e6404 */
[----:B------:R-:W-:Y:S01]  /*0bb0*/  IMAD.SHL.U32 R39, R52, 0x100, RZ ;  /* 0x0000010034277824 */ /* 0x000fe200078e00ff */
[----:B------:R-:W-:Y:S01]  /*0bc0*/  LEA.HI.X.SX32 R7, R17, R2, 0x1, P0 ;  /* 0x0000000211077211 */ /* 0x000fe200000f0eff */
[----:B------:R-:W-:Y:S01]  /*0bd0*/  IMAD R37, R19, 0x2, R35 ;  /* 0x0000000213257824 */ /* 0x000fe200078e0223 */
[----:B------:R-:W-:Y:S01]  /*0be0*/  STL.64 [R1+0x200], R50 ;  /* 0x0002003201007387 */ /* 0x000fe20000100a00 */
[----:B------:R-:W-:Y:S01]  /*0bf0*/  LEA R12, P0, R21, R18, 0x1 ;  /* 0x00000012150c7211 */ /* 0x000fe200078008ff */
[----:B------:R-:W-:Y:S01]  /*0c00*/  IMAD.U32 R9, R20, 0x40, R9 ;  /* 0x0000004014097824 */ /* 0x000fe200078e0009 */
[----:B------:R-:W-:Y:S01]  /*0c10*/  LOP3.LUT R46, R14, 0xf00, R39, 0xf8, !PT ;  /* 0x00000f000e2e7812 */ /* 0x000fe200078ef827 */
[----:B------:R-:W-:Y:S01]  /*0c20*/  STL.64 [R1+0x1f8], R40 ;  /* 0x0001f82801007387 */ /* 0x000fe20000100a00 */
[----:B------:R-:W-:Y:S01]  /*0c30*/  IMAD R39, R19, 0x2, R37 ;  /* 0x0000000213277824 */ /* 0x000fe200078e0225 */
[----:B------:R-:W-:Y:S01]  /*0c40*/  LEA.HI.X.SX32 R13, R21, R2, 0x1, P0 ;  /* 0x00000002150d7211 */ /* 0x000fe200000f0eff */
[----:B------:R-:W-:Y:S01]  /*0c50*/  IMAD R3, R5, c[0x0][0x1b8], RZ ;  /* 0x00006e0005037a24 */ /* 0x000fe200078e02ff */
[----:B------:R0:W-:Y:S01]  /*0c60*/  STL.64 [R1+0x1f0], R6 ;  /* 0x0001f00601007387 */ /* 0x0001e20000100a00 */
[----:B------:R-:W-:Y:S01]  /*0c70*/  IMAD.MOV.U32 R42, RZ, RZ, c[0x0][0x1b8] ;  /* 0x00006e00ff2a7624 */ /* 0x000fe200078e00ff */
[----:B------:R-:W-:Y:S01]  /*0c80*/  LEA R47, R19, R39, 0x1 ;  /* 0x00000027132f7211 */ /* 0x000fe200078e08ff */
[----:B------:R-:W-:Y:S01]  /*0c90*/  IMAD.SHL.U32 R125, R125, 0x20, RZ ;  /* 0x000000207d7d7824 */ /* 0x000fe200078e00ff */
[----:B------:R1:W-:Y:S01]  /*0ca0*/  STL.64 [R1+0x1e8], R12 ;  /* 0x0001e80c01007387 */ /* 0x0003e20000100a00 */
[----:B------:R-:W-:-:S02]  /*0cb0*/  IMAD R43, R42, 0x2, R3 ;  /* 0x000000022a2b7824 */ /* 0x000fc400078e0203 */
[C---:B------:R-:W-:Y:S02]  /*0cc0*/  IMAD R49, R19.reuse, 0x2, R47 ;  /* 0x0000000213317824 */ /* 0x040fe400078e022f */
[C---:B------:R-:W-:Y:S02]  /*0cd0*/  IMAD R44, R42.reuse, 0x2, R43 ;  /* 0x000000022a2c7824 */ /* 0x040fe400078e022b */
[----:B------:R-:W-:Y:S01]  /*0ce0*/  IMAD R61, R19, 0x2, R49 ;  /* 0x00000002133d7824 */ /* 0x000fe200078e0231 */
[----:B0-----:R-:W-:Y:S01]  /*0cf0*/  LEA R6, P1, R23, R18, 0x1 ;  /* 0x0000001217067211 */ /* 0x001fe200078208ff */
[C---:B------:R-:W-:Y:S02]  /*0d00*/  IMAD R26, R42.reuse, 0x2, R44 ;  /* 0x000000022a1a7824 */ /* 0x040fe400078e022c */
[----:B------:R-:W-:Y:S01]  /*0d10*/  IMAD R63, R19, 0x2, R61 ;  /* 0x00000002133f7824 */ /* 0x000fe200078e023d */
[----:B------:R-:W-:Y:S01]  /*0d20*/  LEA.HI.X.SX32 R7, R23, R2, 0x1, P1 ;  /* 0x0000000217077211 */ /* 0x000fe200008f0eff */
[C---:B------:R-:W-:Y:S01]  /*0d30*/  IMAD R40, R42.reuse, 0x2, R26 ;  /* 0x000000022a287824 */ /* 0x040fe200078e021a */
[----:B-1----:R-:W-:Y:S01]  /*0d40*/  LEA R12, P1, R27, R18, 0x1 ;  /* 0x000000121b0c7211 */ /* 0x002fe200078208ff */
[----:B------:R-:W-:Y:S01]  /*0d50*/  IMAD.MOV.U32 R121, RZ, RZ, 0x3f800000 ;  /* 0x3f800000ff797424 */ /* 0x000fe200078e00ff */
[----:B------:R-:W-:Y:S01]  /*0d60*/  LEA R65, R19, R63, 0x1 ;  /* 0x0000003f13417211 */ /* 0x000fe200078e08ff */
[----:B------:R0:W-:Y:S01]  /*0d70*/  STL.64 [R1+0x1e0], R6 ;  /* 0x0001e00601007387 */ /* 0x0001e20000100a00 */
[----:B------:R-:W-:Y:S01]  /*0d80*/  LEA.HI.X.SX32 R13, R27, R2, 0x1, P1 ;  /* 0x000000021b0d7211 */ /* 0x000fe200008f0eff */
[----:B------:R-:W-:Y:S01]  /*0d90*/  IMAD R45, R42, 0x2, R40 ;  /* 0x000000022a2d7824 */ /* 0x000fe200078e0228 */
[----:B------:R-:W-:Y:S01]  /*0da0*/  LEA R16, P1, R31, R18, 0x1 ;  /* 0x000000121f107211 */ /* 0x000fe200078208ff */
[----:B------:R-:W-:-:S02]  /*0db0*/  IMAD R67, R19, 0x2, R65 ;  /* 0x0000000213437824 */ /* 0x000fc400078e0241 */
[----:B------:R-:W-:Y:S01]  /*0dc0*/  IMAD.MOV.U32 R119, RZ, RZ, 0x3f800000 ;  /* 0x3f800000ff777424 */ /* 0x000fe200078e00ff */
[----:B------:R-:W-:Y:S01]  /*0dd0*/  LEA.HI.X.SX32 R17, R31, R2, 0x1, P1 ;  /* 0x000000021f117211 */ /* 0x000fe200008f0eff */
[----:B------:R-:W-:Y:S01]  /*0de0*/  IMAD R69, R19, 0x2, R67 ;  /* 0x0000000213457824 */ /* 0x000fe200078e0243 */
[----:B------:R-:W-:Y:S01]  /*0df0*/  LEA R5, R42, R45, 0x1 ;  /* 0x0000002d2a057211 */ /* 0x000fe200078e08ff */
[----:B------:R-:W-:Y:S01]  /*0e00*/  IMAD.MOV.U32 R115, RZ, RZ, 0x3f800000 ;  /* 0x3f800000ff737424 */ /* 0x000fe200078e00ff */
[----:B0-----:R-:W-:Y:S01]  /*0e10*/  LEA R6, P0, R25, R18, 0x1 ;  /* 0x0000001219067211 */ /* 0x001fe200078008ff */
[----:B------:R-:W-:-:S03]  /*0e20*/  IMAD R71, R19, 0x2, R69 ;  /* 0x0000000213477824 */ /* 0x000fc600078e0245 */
[----:B------:R-:W-:Y:S01]  /*0e30*/  LEA.HI.X.SX32 R7, R25, R2, 0x1, P0 ;  /* 0x0000000219077211 */ /* 0x000fe200000f0eff */
[----:B------:R-:W-:-:S04]  /*0e40*/  IMAD R15, R19, 0x2, R71 ;  /* 0x00000002130f7824 */ /* 0x000fc800078e0247 */
[----:B------:R0:W-:Y:S01]  /*0e50*/  STL.64 [R1+0x1d8], R6 ;  /* 0x0001d80601007387 */ /* 0x0001e20000100a00 */
[----:B------:R-:W-:-:S03]  /*0e60*/  IMAD R59, R19, 0x2, R15 ;  /* 0x00000002133b7824 */ /* 0x000fc600078e020f */
[----:B------:R1:W-:Y:S01]  /*0e70*/  STL.64 [R1+0x1d0], R12 ;  /* 0x0001d00c01007387 */ /* 0x0003e20000100a00 */
[----:B------:R-:W-:-:S04]  /*0e80*/  IMAD R73, R19, 0x2, R59 ;  /* 0x0000000213497824 */ /* 0x000fc800078e023b */
[----:B------:R-:W-:Y:S01]  /*0e90*/  IMAD R41, R19, 0x2, R73 ;  /* 0x0000000213297824 */ /* 0x000fe200078e0249 */
[-C--:B------:R-:W-:Y:S01]  /*0ea0*/  LEA R62, P2, R73, R18.reuse, 0x1 ;  /* 0x00000012493e7211 */ /* 0x080fe200078408ff */
[C---:B0-----:R-:W-:Y:S02]  /*0eb0*/  IMAD R6, R42.reuse, 0x2, R5 ;  /* 0x000000022a067824 */ /* 0x041fe400078e0205 */
[----:B------:R-:W-:Y:S01]  /*0ec0*/  IMAD R55, R19, 0x2, R41 ;  /* 0x0000000213377824 */ /* 0x000fe200078e0229 */
[----:B-1----:R-:W-:Y:S01]  /*0ed0*/  LEA R12, P0, R29, R18, 0x1 ;  /* 0x000000121d0c7211 */ /* 0x002fe200078008ff */
[----:B------:R-:W-:Y:S02]  /*0ee0*/  IMAD R7, R42, 0x2, R6 ;  /* 0x000000022a077824 */ /* 0x000fe400078e0206 */
[----:B------:R-:W-:Y:S01]  /*0ef0*/  IMAD R57, R19, 0x2, R55 ;  /* 0x0000000213397824 */ /* 0x000fe200078e0237 */
[----:B------:R-:W-:Y:S02]  /*0f00*/  LEA.HI.X.SX32 R13, R29, R2, 0x1, P0 ;  /* 0x000000021d0d7211 */ /* 0x000fe400000f0eff */
[----:B------:R-:W-:-:S03]  /*0f10*/  LEA R20, P0, R33, R18, 0x1 ;  /* 0x0000001221147211 */ /* 0x000fc600078008ff */
[----:B------:R0:W-:Y:S01]  /*0f20*/  STL.64 [R1+0x1c8], R12 ;  /* 0x0001c80c01007387 */ /* 0x0001e20000100a00 */
[----:B------:R-:W-:-:S03]  /*0f30*/  LEA.HI.X.SX32 R21, R33, R2, 0x1, P0 ;  /* 0x0000000221157211 */ /* 0x000fc600000f0eff */
[----:B------:R1:W-:Y:S04]  /*0f40*/  STL.64 [R1+0x1c0], R16 ;  /* 0x0001c01001007387 */ /* 0x0003e80000100a00 */
[----:B------:R2:W-:Y:S01]  /*0f50*/  STL.64 [R1+0x1b8], R20 ;  /* 0x0001b81401007387 */ /* 0x0005e20000100a00 */
[----:B0-----:R-:W-:Y:S01]  /*0f60*/  IMAD R12, R42, 0x2, R7 ;  /* 0x000000022a0c7824 */ /* 0x001fe200078e0207 */
[----:B-1----:R-:W-:-:S04]  /*0f70*/  LEA R16, P1, R35, R18, 0x1 ;  /* 0x0000001223107211 */ /* 0x002fc800078208ff */
[C---:B------:R-:W-:Y:S02]  /*0f80*/  LEA R13, R42.reuse, R12, 0x1 ;  /* 0x0000000c2a0d7211 */ /* 0x040fe400078e08ff */
[----:B------:R-:W-:Y:S01]  /*0f90*/  LEA.HI.X.SX32 R17, R35, R2, 0x1, P1 ;  /* 0x0000000223117211 */ /* 0x000fe200008f0eff */
[----:B------:R-:W-:Y:S01]  /*0fa0*/  IMAD R35, R19, 0x2, R57 ;  /* 0x0000000213237824 */ /* 0x000fe200078e0239 */
[C---:B--2---:R-:W-:Y:S01]  /*0fb0*/  LEA R20, P0, R37.reuse, R18, 0x1 ;  /* 0x0000001225147211 */ /* 0x044fe200078008ff */
[C---:B------:R-:W-:Y:S02]  /*0fc0*/  IMAD R14, R42.reuse, 0x2, R13 ;  /* 0x000000022a0e7824 */ /* 0x040fe400078e020d */
[----:B------:R0:W-:Y:S01]  /*0fd0*/  STL.64 [R1+0x1b0], R16 ;  /* 0x0001b01001007387 */ /* 0x0001e20000100a00 */
[----:B------:R-:W-:Y:S01]  /*0fe0*/  LEA.HI.X.SX32 R21, R37, R2, 0x1, P0 ;  /* 0x0000000225157211 */ /* 0x000fe200000f0eff */
[----:B------:R-:W-:Y:S02]  /*0ff0*/  IMAD R51, R19, 0x2, R35 ;  /* 0x0000000213337824 */ /* 0x000fe400078e0223 */
[----:B------:R-:W-:-:S02]  /*1000*/  IMAD R30, R42, 0x2, R14 ;  /* 0x000000022a1e7824 */ /* 0x000fc400078e020e */
[----:B------:R1:W-:Y:S01]  /*1010*/  STL.64 [R1+0x1a8], R20 ;  /* 0x0001a81401007387 */ /* 0x0003e20000100a00 */
[----:B------:R-:W-:Y:S02]  /*1020*/  IMAD R53, R19, 0x2, R51 ;  /* 0x0000000213357824 */ /* 0x000fe400078e0233 */
[----:B------:R-:W-:Y:S01]  /*1030*/  IMAD R28, R42, 0x2, R30 ;  /* 0x000000022a1c7824 */ /* 0x000fe200078e021e */
[----:B0-----:R-:W-:-:S04]  /*1040*/  LEA R16, P1, R39, R18, 0x1 ;  /* 0x0000001227107211 */ /* 0x001fc800078208ff */
[C---:B------:R-:W-:Y:S02]  /*1050*/  LEA R27, R42.reuse, R28, 0x1 ;  /* 0x0000001c2a1b7211 */ /* 0x040fe400078e08ff */
[----:B------:R-:W-:Y:S02]  /*1060*/  LEA.HI.X.SX32 R17, R39, R2, 0x1, P1 ;  /* 0x0000000227117211 */ /* 0x000fe400008f0eff */
[C---:B-1----:R-:W-:Y:S01]  /*1070*/  LEA R20, P1, R49.reuse, R18, 0x1 ;  /* 0x0000001231147211 */ /* 0x042fe200078208ff */
[C---:B------:R-:W-:Y:S02]  /*1080*/  IMAD R33, R42.reuse, 0x2, R27 ;  /* 0x000000022a217824 */ /* 0x040fe400078e021b */
[----:B------:R0:W-:Y:S01]  /*1090*/  STL.64 [R1+0x1a0], R16 ;  /* 0x0001a01001007387 */ /* 0x0001e20000100a00 */
[----:B------:R-:W-:Y:S01]  /*10a0*/  LEA.HI.X.SX32 R21, R49, R2, 0x1, P1 ;  /* 0x0000000231157211 */ /* 0x000fe200008f0eff */
[----:B------:R-:W-:-:S04]  /*10b0*/  IMAD R32, R42, 0x2, R33 ;  /* 0x000000022a207824 */ /* 0x000fc800078e0221 */
[----:B------:R-:W-:-:S05]  /*10c0*/  IMAD R31, R42, 0x2, R32 ;  /* 0x000000022a1f7824 */ /* 0x000fca00078e0220 */
[----:B------:R-:W-:Y:S02]  /*10d0*/  LEA R37, R42, R31, 0x1 ;  /* 0x0000001f2a257211 */ /* 0x000fe400078e08ff */
[----:B0-----:R-:W-:-:S03]  /*10e0*/  LEA R16, P0, R47, R18, 0x1 ;  /* 0x000000122f107211 */ /* 0x001fc600078008ff */
[C---:B------:R-:W-:Y:S01]  /*10f0*/  IMAD R36, R42.reuse, 0x2, R37 ;  /* 0x000000022a247824 */ /* 0x040fe200078e0225 */
[----:B------:R-:W-:Y:S02]  /*1100*/  LEA.HI.X.SX32 R17, R47, R2, 0x1, P0 ;  /* 0x000000022f117211 */ /* 0x000fe400000f0eff */
[C---:B------:R-:W-:Y:S01]  /*1110*/  LEA R24, P0, R61.reuse, R18, 0x1 ;  /* 0x000000123d187211 */ /* 0x040fe200078008ff */
[----:B------:R-:W-:Y:S02]  /*1120*/  IMAD R34, R42, 0x2, R36 ;  /* 0x000000022a227824 */ /* 0x000fe400078e0224 */
[----:B------:R0:W-:Y:S01]  /*1130*/  STL.64 [R1+0x198], R16 ;  /* 0x0001981001007387 */ /* 0x0001e20000100a00 */
[----:B------:R-:W-:Y:S02]  /*1140*/  LEA.HI.X.SX32 R25, R61, R2, 0x1, P0 ;  /* 0x000000023d197211 */ /* 0x000fe400000f0eff */
[C---:B------:R-:W-:Y:S01]  /*1150*/  LEA R38, P0, R65.reuse, R18, 0x1 ;  /* 0x0000001241267211 */ /* 0x040fe200078008ff */
[----:B------:R1:W-:Y:S03]  /*1160*/  STL.64 [R1+0x190], R20 ;  /* 0x0001901401007387 */ /* 0x0003e60000100a00 */
[----:B------:R-:W-:Y:S01]  /*1170*/  LEA.HI.X.SX32 R39, R65, R2, 0x1, P0 ;  /* 0x0000000241277211 */ /* 0x000fe200000f0eff */
[----:B------:R2:W-:Y:S01]  /*1180*/  STL.64 [R1+0x188], R24 ;  /* 0x0001881801007387 */ /* 0x0005e20000100a00 */
[----:B0-----:R-:W-:Y:S01]  /*1190*/  IMAD R17, R19, 0x2, R53 ;  /* 0x0000000213117824 */ /* 0x001fe200078e0235 */
[----:B-1----:R-:W-:-:S03]  /*11a0*/  LEA R20, P1, R63, R18, 0x1 ;  /* 0x000000123f147211 */ /* 0x002fc600078208ff */
[----:B------:R-:W-:Y:S01]  /*11b0*/  IMAD R23, R19, 0x2, R17 ;  /* 0x0000000213177824 */ /* 0x000fe200078e0211 */
[----:B------:R-:W-:-:S03]  /*11c0*/  LEA.HI.X.SX32 R21, R63, R2, 0x1, P1 ;  /* 0x000000023f157211 */ /* 0x000fc600008f0eff */
[----:B------:R-:W-:Y:S01]  /*11d0*/  IMAD R50, R19, 0x2, R23 ;  /* 0x0000000213327824 */ /* 0x000fe200078e0217 */
[----:B--2---:R-:W-:Y:S02]  /*11e0*/  LEA R24, P1, R67, R18, 0x1 ;  /* 0x0000001243187211 */ /* 0x004fe400078208ff */
[-C--:B------:R-:W-:Y:S01]  /*11f0*/  LEA.HI.X.SX32 R63, R73, R2.reuse, 0x1, P2 ;  /* 0x00000002493f7211 */ /* 0x080fe200010f0eff */
[----:B------:R0:W-:Y:S01]  /*1200*/  STL.64 [R1+0x180], R20 ;  /* 0x0001801401007387 */ /* 0x0001e20000100a00 */
[----:B------:R-:W-:-:S03]  /*1210*/  LEA.HI.X.SX32 R25, R67, R2, 0x1, P1 ;  /* 0x0000000243197211 */ /* 0x000fc600008f0eff */
[----:B------:R1:W-:Y:S04]  /*1220*/  STL.64 [R1+0x178], R38 ;  /* 0x0001782601007387 */ /* 0x0003e80000100a00 */
[----:B------:R2:W-:Y:S01]  /*1230*/  STL.64 [R1+0x170], R24 ;  /* 0x0001701801007387 */ /* 0x0005e20000100a00 */
[----:B0-----:R-:W-:Y:S01]  /*1240*/  IMAD R20, R19, 0x2, R50 ;  /* 0x0000000213147824 */ /* 0x001fe200078e0232 */
[----:B-1----:R-:W-:-:S03]  /*1250*/  LEA R38, P0, R69, R18, 0x1 ;  /* 0x0000001245267211 */ /* 0x002fc600078008ff */
[----:B------:R-:W-:Y:S01]  /*1260*/  IMAD R29, R19, 0x2, R20 ;  /* 0x00000002131d7824 */ /* 0x000fe200078e0214 */
[----:B--2---:R-:W-:-:S03]  /*1270*/  LEA R24, P1, R71, R18, 0x1 ;  /* 0x0000001247187211 */ /* 0x004fc600078208ff */
[----:B------:R-:W-:Y:S01]  /*1280*/  IMAD R49, R19, 0x2, R29 ;  /* 0x0000000213317824 */ /* 0x000fe200078e021d */
[-C--:B------:R-:W-:Y:S02]  /*1290*/  LEA.HI.X.SX32 R39, R69, R2.reuse, 0x1, P0 ;  /* 0x0000000245277211 */ /* 0x080fe400000f0eff */
[----:B------:R-:W-:Y:S01]  /*12a0*/  LEA.HI.X.SX32 R25, R71, R2, 0x1, P1 ;  /* 0x0000000247197211 */ /* 0x000fe200008f0eff */
[----:B------:R-:W-:Y:S01]  /*12b0*/  IMAD R21, R19, 0x2, R49 ;  /* 0x0000000213157824 */ /* 0x000fe200078e0231 */
[-C--:B------:R-:W-:Y:S01]  /*12c0*/  LEA R66, P0, R15, R18.reuse, 0x1 ;  /* 0x000000120f427211 */ /* 0x080fe200078008ff */
[----:B------:R0:W-:Y:S01]  /*12d0*/  STL.64 [R1+0x168], R38 ;  /* 0x0001682601007387 */ /* 0x0001e20000100a00 */
[----:B------:R-:W-:Y:S02]  /*12e0*/  LEA R64, P1, R59, R18, 0x1 ;  /* 0x000000123b407211 */ /* 0x000fe400078208ff */
[-C--:B------:R-:W-:Y:S01]  /*12f0*/  LEA.HI.X.SX32 R67, R15, R2.reuse, 0x1, P0 ;  /* 0x000000020f437211 */ /* 0x080fe200000f0eff */
[----:B------:R1:W-:Y:S01]  /*1300*/  STL.64 [R1+0x160], R24 ;  /* 0x0001601801007387 */ /* 0x0003e20000100a00 */
[----:B------:R-:W-:-:S03]  /*1310*/  LEA.HI.X.SX32 R65, R59, R2, 0x1, P1 ;  /* 0x000000023b417211 */ /* 0x000fc600008f0eff */
[----:B------:R2:W-:Y:S04]  /*1320*/  STL.64 [R1+0x158], R66 ;  /* 0x0001584201007387 */ /* 0x0005e80000100a00 */
[----:B------:R3:W-:Y:S01]  /*1330*/  STL.64 [R1+0x150], R64 ;  /* 0x0001504001007387 */ /* 0x0007e20000100a00 */
[----:B0-----:R-:W-:-:S03]  /*1340*/  IMAD R39, R42, 0x2, R34 ;  /* 0x000000022a277824 */ /* 0x001fc600078e0222 */
[----:B------:R0:W-:Y:S01]  /*1350*/  STL.64 [R1+0x148], R62 ;  /* 0x0001483e01007387 */ /* 0x0001e20000100a00 */
[----:B-1----:R-:W-:Y:S01]  /*1360*/  IMAD R25, R19, 0x2, R21 ;  /* 0x0000000213197824 */ /* 0x002fe200078e0215 */
[----:B------:R-:W-:Y:S02]  /*1370*/  LEA R38, R42, R39, 0x1 ;  /* 0x000000272a267211 */ /* 0x000fe400078e08ff */
[-C--:B--2---:R-:W-:Y:S01]  /*1380*/  LEA R66, P0, R41, R18.reuse, 0x1 ;  /* 0x0000001229427211 */ /* 0x084fe200078008ff */
[----:B------:R-:W-:Y:S01]  /*1390*/  IMAD R47, R19, 0x2, R25 ;  /* 0x00000002132f7824 */ /* 0x000fe200078e0219 */
[----:B---3--:R-:W-:-:S03]  /*13a0*/  LEA R64, P1, R55, R18, 0x1 ;  /* 0x0000001237407211 */ /* 0x008fc600078208ff */
[----:B------:R-:W-:Y:S01]  /*13b0*/  IMAD R15, R19, 0x2, R47 ;  /* 0x00000002130f7824 */ /* 0x000fe200078e022f */
[----:B------:R-:W-:Y:S02]  /*13c0*/  LEA.HI.X.SX32 R67, R41, R2, 0x1, P0 ;  /* 0x0000000229437211 */ /* 0x000fe400000f0eff */
[----:B0-----:R-:W-:Y:S01]  /*13d0*/  LEA R62, P2, R57, R18, 0x1 ;  /* 0x00000012393e7211 */ /* 0x001fe200078408ff */
[----:B------:R-:W-:Y:S01]  /*13e0*/  IMAD R22, R19, 0x2, R15 ;  /* 0x0000000213167824 */ /* 0x000fe200078e020f */
[-C--:B------:R-:W-:Y:S01]  /*13f0*/  LEA.HI.X.SX32 R65, R55, R2.reuse, 0x1, P1 ;  /* 0x0000000237417211 */ /* 0x080fe200008f0eff */
[----:B------:R0:W-:Y:S01]  /*1400*/  STL.64 [R1+0x140], R66 ;  /* 0x0001404201007387 */ /* 0x0001e20000100a00 */
[----:B------:R-:W-:Y:S01]  /*1410*/  LEA.HI.X.SX32 R63, R57, R2, 0x1, P2 ;  /* 0x00000002393f7211 */ /* 0x000fe200010f0eff */
[C---:B------:R-:W-:Y:S02]  /*1420*/  IMAD R41, R19.reuse, 0x2, R22 ;  /* 0x0000000213297824 */ /* 0x040fe400078e0216 */
[----:B------:R1:W-:Y:S02]  /*1430*/  STL.64 [R1+0x138], R64 ;  /* 0x0001384001007387 */ /* 0x0003e40000100a00 */
[----:B------:R-:W-:-:S02]  /*1440*/  IMAD R16, R19, 0x2, R41 ;  /* 0x0000000213107824 */ /* 0x000fc400078e0229 */
[----:B------:R2:W-:Y:S02]  /*1450*/  STL.64 [R1+0x130], R62 ;  /* 0x0001303e01007387 */ /* 0x0005e40000100a00 */
[----:B------:R-:W-:Y:S01]  /*1460*/  IMAD R24, R19, 0x2, R16 ;  /* 0x0000000213187824 */ /* 0x000fe200078e0210 */
[-C--:B0-----:R-:W-:Y:S02]  /*1470*/  LEA R66, P0, R35, R18.reuse, 0x1 ;  /* 0x0000001223427211 */ /* 0x081fe400078008ff */
[----:B-1----:R-:W-:Y:S02]  /*1480*/  LEA R64, P1, R51, R18, 0x1 ;  /* 0x0000001233407211 */ /* 0x002fe400078208ff */
[----:B------:R-:W-:Y:S01]  /*1490*/  LEA.HI.X.SX32 R67, R35, R2, 0x1, P0 ;  /* 0x0000000223437211 */ /* 0x000fe200000f0eff */
[----:B------:R-:W-:Y:S01]  /*14a0*/  IMAD R35, R19, 0x2, R24 ;  /* 0x0000000213237824 */ /* 0x000fe200078e0218 */
[----:B--2---:R-:W-:Y:S02]  /*14b0*/  LEA R62, P2, R53, R18, 0x1 ;  /* 0x00000012353e7211 */ /* 0x004fe400078408ff */
[-C--:B------:R-:W-:Y:S01]  /*14c0*/  LEA.HI.X.SX32 R65, R51, R2.reuse, 0x1, P1 ;  /* 0x0000000233417211 */ /* 0x080fe200008f0eff */
[----:B------:R0:W-:Y:S01]  /*14d0*/  STL.64 [R1+0x128], R66 ;  /* 0x0001284201007387 */ /* 0x0001e20000100a00 */
[----:B------:R-:W-:-:S03]  /*14e0*/  LEA.HI.X.SX32 R63, R53, R2, 0x1, P2 ;  /* 0x00000002353f7211 */ /* 0x000fc600010f0eff */
[----:B------:R1:W-:Y:S04]  /*14f0*/  STL.64 [R1+0x120], R64 ;  /* 0x0001204001007387 */ /* 0x0003e80000100a00 */
[----:B------:R2:W-:Y:S01]  /*1500*/  STL.64 [R1+0x118], R62 ;  /* 0x0001183e01007387 */ /* 0x0005e20000100a00 */
[-C--:B0-----:R-:W-:Y:S02]  /*1510*/  LEA R66, P0, R17, R18.reuse, 0x1 ;  /* 0x0000001211427211 */ /* 0x081fe400078008ff */
[----:B-1----:R-:W-:Y:S02]  /*1520*/  LEA R64, P1, R23, R18, 0x1 ;  /* 0x0000001217407211 */ /* 0x002fe400078208ff */
[----:B------:R-:W-:Y:S02]  /*1530*/  LEA.HI.X.SX32 R67, R17, R2, 0x1, P0 ;  /* 0x0000000211437211 */ /* 0x000fe400000f0eff */
[----:B--2---:R-:W-:-:S02]  /*1540*/  LEA R62, P2, R50, R18, 0x1 ;  /* 0x00000012323e7211 */ /* 0x004fc400078408ff */
[-C--:B------:R-:W-:Y:S01]  /*1550*/  LEA.HI.X.SX32 R65, R23, R2.reuse, 0x1, P1 ;  /* 0x0000000217417211 */ /* 0x080fe200008f0eff */
[----:B------:R0:W-:Y:S01]  /*1560*/  STL.64 [R1+0x110], R66 ;  /* 0x0001104201007387 */ /* 0x0001e20000100a00 */
[----:B------:R-:W-:Y:S02]  /*1570*/  LEA.HI.X.SX32 R63, R50, R2, 0x1, P2 ;  /* 0x00000002323f7211 */ /* 0x000fe400010f0eff */
[C---:B------:R-:W-:Y:S01]  /*1580*/  LEA R17, R19.reuse, R35, 0x1 ;  /* 0x0000002313117211 */ /* 0x040fe200078e08ff */
[----:B------:R1:W-:Y:S04]  /*1590*/  STL.64 [R1+0x108], R64 ;  /* 0x0001084001007387 */ /* 0x0003e80000100a00 */
[----:B------:R2:W-:Y:S01]  /*15a0*/  STL.64 [R1+0x100], R62 ;  /* 0x0001003e01007387 */ /* 0x0005e20000100a00 */
[----:B------:R-:W-:Y:S01]  /*15b0*/  IMAD R23, R19, 0x2, R17 ;  /* 0x0000000213177824 */ /* 0x000fe200078e0211 */
[----:B0-----:R-:W-:-:S02]  /*15c0*/  LEA R66, P0, R20, R18, 0x1 ;  /* 0x0000001214427211 */ /* 0x001fc400078008ff */
[----:B-1----:R-:W-:Y:S02]  /*15d0*/  LEA R64, P1, R29, R18, 0x1 ;  /* 0x000000121d407211 */ /* 0x002fe400078208ff */
[----:B------:R-:W-:Y:S02]  /*15e0*/  LEA.HI.X.SX32 R67, R20, R2, 0x1, P0 ;  /* 0x0000000214437211 */ /* 0x000fe400000f0eff */
[----:B--2---:R-:W-:Y:S02]  /*15f0*/  LEA R62, P2, R49, R18, 0x1 ;  /* 0x00000012313e7211 */ /* 0x004fe400078408ff */
[-C--:B------:R-:W-:Y:S01]  /*1600*/  LEA.HI.X.SX32 R65, R29, R2.reuse, 0x1, P1 ;  /* 0x000000021d417211 */ /* 0x080fe200008f0eff */
[----:B------:R-:W-:Y:S01]  /*1610*/  STL.64 [R1+0xf8], R66 ;  /* 0x0000f84201007387 */ /* 0x000fe20000100a00 */
[----:B------:R-:W-:Y:S01]  /*1620*/  LEA.HI.X.SX32 R63, R49, R2, 0x1, P2 ;  /* 0x00000002313f7211 */ /* 0x000fe200010f0eff */
[----:B------:R-:W-:Y:S01]  /*1630*/  IMAD R29, R19, 0x2, R23 ;  /* 0x00000002131d7824 */ /* 0x000fe200078e0217 */
[----:B------:R-:W-:Y:S01]  /*1640*/  LEA R50, P2, R47, R18, 0x1 ;  /* 0x000000122f327211 */ /* 0x000fe200078408ff */
[----:B------:R0:W-:Y:S02]  /*1650*/  STL.64 [R1+0xf0], R64 ;  /* 0x0000f04001007387 */ /* 0x0001e40000100a00 */
[----:B------:R-:W-:Y:S01]  /*1660*/  IMAD R20, R19, 0x2, R29 ;  /* 0x0000000213147824 */ /* 0x000fe200078e021d */
[----:B------:R-:W-:Y:S01]  /*1670*/  LEA.HI.X.SX32 R51, R47, R2, 0x1, P2 ;  /* 0x000000022f337211 */ /* 0x000fe200010f0eff */
[----:B------:R1:W-:Y:S01]  /*1680*/  STL.64 [R1+0xe8], R62 ;  /* 0x0000e83e01007387 */ /* 0x0003e20000100a00 */
[----:B0-----:R-:W-:-:S02]  /*1690*/  LEA R64, P0, R21, R18, 0x1 ;  /* 0x0000001215407211 */ /* 0x001fc400078008ff */
[----:B-1----:R-:W-:Y:S02]  /*16a0*/  LEA R62, P1, R25, R18, 0x1 ;  /* 0x00000012193e7211 */ /* 0x002fe400078208ff */
[-C--:B------:R-:W-:Y:S01]  /*16b0*/  LEA.HI.X.SX32 R65, R21, R2.reuse, 0x1, P0 ;  /* 0x0000000215417211 */ /* 0x080fe200000f0eff */
[----:B------:R-:W-:Y:S01]  /*16c0*/  IMAD R21, R19, 0x2, R20 ;  /* 0x0000000213157824 */ /* 0x000fe200078e0214 */
[----:B------:R-:W-:-:S03]  /*16d0*/  LEA.HI.X.SX32 R63, R25, R2, 0x1, P1 ;  /* 0x00000002193f7211 */ /* 0x000fc600008f0eff */
[----:B------:R0:W-:Y:S01]  /*16e0*/  STL.64 [R1+0xe0], R64 ;  /* 0x0000e04001007387 */ /* 0x0001e20000100a00 */
[----:B------:R-:W-:-:S03]  /*16f0*/  IMAD R25, R19, 0x2, R21 ;  /* 0x0000000213197824 */ /* 0x000fc600078e0215 */
[----:B------:R1:W-:Y:S04]  /*1700*/  STL.64 [R1+0xd8], R62 ;  /* 0x0000d83e01007387 */ /* 0x0003e80000100a00 */
[----:B------:R2:W-:Y:S01]  /*1710*/  STL.64 [R1+0xd0], R50 ;  /* 0x0000d03201007387 */ /* 0x0005e20000100a00 */
[CC--:B0-----:R-:W-:Y:S02]  /*1720*/  LEA R64, P0, R15.reuse, R18.reuse, 0x1 ;  /* 0x000000120f407211 */ /* 0x0c1fe400078008ff */
[----:B-1----:R-:W-:Y:S02]  /*1730*/  LEA R62, P1, R22, R18, 0x1 ;  /* 0x00000012163e7211 */ /* 0x002fe400078208ff */
[----:B------:R-:W-:Y:S01]  /*1740*/  LEA.HI.X.SX32 R65, R15, R2, 0x1, P0 ;  /* 0x000000020f417211 */ /* 0x000fe200000f0eff */
[----:B------:R-:W-:Y:S01]  /*1750*/  IMAD R15, R19, 0x2, R25 ;  /* 0x00000002130f7824 */ /* 0x000fe200078e0219 */
[----:B--2---:R-:W-:-:S02]  /*1760*/  LEA R50, P2, R41, R18, 0x1 ;  /* 0x0000001229327211 */ /* 0x004fc400078408ff */
[-C--:B------:R-:W-:Y:S01]  /*1770*/  LEA.HI.X.SX32 R63, R22, R2.reuse, 0x1, P1 ;  /* 0x00000002163f7211 */ /* 0x080fe200008f0eff */
[----:B------:R0:W-:Y:S01]  /*1780*/  STL.64 [R1+0xc8], R64 ;  /* 0x0000c84001007387 */ /* 0x0001e20000100a00 */
[----:B------:R-:W-:Y:S01]  /*1790*/  LEA.HI.X.SX32 R51, R41, R2, 0x1, P2 ;  /* 0x0000000229337211 */ /* 0x000fe200010f0eff */
[----:B------:R-:W-:Y:S02]  /*17a0*/  IMAD R22, R19, 0x2, R15 ;  /* 0x0000000213167824 */ /* 0x000fe400078e020f */
[----:B------:R1:W-:Y:S04]  /*17b0*/  STL.64 [R1+0xc0], R62 ;  /* 0x0000c03e01007387 */ /* 0x0003e80000100a00 */
[----:B------:R2:W-:Y:S01]  /*17c0*/  STL.64 [R1+0xb8], R50 ;  /* 0x0000b83201007387 */ /* 0x0005e20000100a00 */
[----:B0-----:R-:W-:-:S02]  /*17d0*/  LEA R64, P0, R16, R18, 0x1 ;  /* 0x0000001210407211 */ /* 0x001fc400078008ff */
[----:B-1----:R-:W-:Y:S02]  /*17e0*/  LEA R62, P1, R24, R18, 0x1 ;  /* 0x00000012183e7211 */ /* 0x002fe400078208ff */
[----:B------:R-:W-:Y:S02]  /*17f0*/  LEA.HI.X.SX32 R65, R16, R2, 0x1, P0 ;  /* 0x0000000210417211 */ /* 0x000fe400000f0eff */
[C---:B--2---:R-:W-:Y:S02]  /*1800*/  LEA R50, P2, R35.reuse, R18, 0x1 ;  /* 0x0000001223327211 */ /* 0x044fe400078408ff */
        /* <DEDUP_REMOVED lines=9> */
[----:B------:R-:W-:Y:S01]  /*18a0*/  LEA.HI.X.SX32 R65, R17, R2, 0x1, P0 ;  /* 0x0000000211417211 */ /* 0x000fe200000f0eff */
[----:B------:R-:W-:Y:S01]  /*18b0*/  IMAD R17, R19, 0x2, R16 ;  /* 0x0000000213117824 */ /* 0x000fe200078e0210 */
[----:B--2---:R-:W-:Y:S02]  /*18c0*/  LEA R50, P2, R29, R18, 0x1 ;  /* 0x000000121d327211 */ /* 0x004fe400078408ff */
        /* <DEDUP_REMOVED lines=20> */
[----:B--2---:R-:W-:Y:S02]  /*1a10*/  LEA R50, P2, R24, R18, 0x1 ;  /* 0x0000001218327211 */ /* 0x004fe400078408ff */
[-C--:B------:R-:W-:Y:S01]  /*1a20*/  LEA.HI.X.SX32 R63, R22, R2.reuse, 0x1, P1 ;  /* 0x00000002163f7211 */ /* 0x080fe200008f0eff */
[----:B------:R0:W-:Y:S01]  /*1a30*/  STL.64 [R1+0x68], R64 ;  /* 0x0000684001007387 */ /* 0x0001e20000100a00 */
[----:B------:R-:W-:Y:S01]  /*1a40*/  LEA.HI.X.SX32 R51, R24, R2, 0x1, P2 ;  /* 0x0000000218337211 */ /* 0x000fe200010f0eff */
[C---:B------:R-:W-:Y:S02]  /*1a50*/  IMAD R22, R19.reuse, 0x2, R21 ;  /* 0x0000000213167824 */ /* 0x040fe400078e0215 */
[----:B------:R1:W-:Y:S02]  /*1a60*/  STL.64 [R1+0x60], R62 ;  /* 0x0000603e01007387 */ /* 0x0003e40000100a00 */
[----:B------:R-:W-:-:S02]  /*1a70*/  IMAD R15, R19, 0x2, R22 ;  /* 0x00000002130f7824 */ /* 0x000fc400078e0216 */
[----:B------:R2:W-:Y:S01]  /*1a80*/  STL.64 [R1+0x58], R50 ;  /* 0x0000583201007387 */ /* 0x0005e20000100a00 */
[CC--:B0-----:R-:W-:Y:S02]  /*1a90*/  LEA R64, P0, R16.reuse, R18.reuse, 0x1 ;  /* 0x0000001210407211 */ /* 0x0c1fe400078008ff */
[----:B-1----:R-:W-:Y:S02]  /*1aa0*/  LEA R62, P1, R17, R18, 0x1 ;  /* 0x00000012113e7211 */ /* 0x002fe400078208ff */
[----:B------:R-:W-:Y:S02]  /*1ab0*/  LEA.HI.X.SX32 R65, R16, R2, 0x1, P0 ;  /* 0x0000000210417211 */ /* 0x000fe400000f0eff */
[----:B--2---:R-:W-:Y:S02]  /*1ac0*/  LEA R50, P2, R23, R18, 0x1 ;  /* 0x0000001217327211 */ /* 0x004fe400078408ff */
[-C--:B------:R-:W-:Y:S01]  /*1ad0*/  LEA.HI.X.SX32 R63, R17, R2.reuse, 0x1, P1 ;  /* 0x00000002113f7211 */ /* 0x080fe200008f0eff */
[----:B------:R-:W-:Y:S01]  /*1ae0*/  STL.64 [R1+0x50], R64 ;  /* 0x0000504001007387 */ /* 0x000fe20000100a00 */
[----:B------:R-:W-:-:S02]  /*1af0*/  LEA.HI.X.SX32 R51, R23, R2, 0x1, P2 ;  /* 0x0000000217337211 */ /* 0x000fc400010f0eff */
[----:B------:R-:W-:Y:S01]  /*1b00*/  LEA R16, R19, R15, 0x1 ;  /* 0x0000000f13107211 */ /* 0x000fe200078e08ff */
[----:B------:R0:W-:Y:S01]  /*1b10*/  STL.64 [R1+0x48], R62 ;  /* 0x0000483e01007387 */ /* 0x0001e20000100a00 */
[----:B------:R-:W-:-:S03]  /*1b20*/  LEA R24, P2, R22, R18, 0x1 ;  /* 0x0000001216187211 */ /* 0x000fc600078408ff */
[----:B------:R1:W-:Y:S01]  /*1b30*/  STL.64 [R1+0x40], R50 ;  /* 0x0000403201007387 */ /* 0x0003e20000100a00 */
[----:B------:R-:W-:Y:S01]  /*1b40*/  IMAD R17, R19, 0x2, R16 ;  /* 0x0000000213117824 */ /* 0x000fe200078e0210 */
[----:B------:R-:W-:-:S03]  /*1b50*/  LEA.HI.X.SX32 R25, R22, R2, 0x1, P2 ;  /* 0x0000000216197211 */ /* 0x000fc600010f0eff */
[----:B------:R-:W-:Y:S01]  /*1b60*/  IMAD R19, R19, 0x2, R17 ;  /* 0x0000000213137824 */ /* 0x000fe200078e0211 */
[CC--:B0-----:R-:W-:Y:S02]  /*1b70*/  LEA R62, P0, R20.reuse, R18.reuse, 0x1 ;  /* 0x00000012143e7211 */ /* 0x0c1fe400078008ff */
[C---:B-1----:R-:W-:Y:S02]  /*1b80*/  LEA R50, P1, R21.reuse, R18, 0x1 ;  /* 0x0000001215327211 */ /* 0x042fe400078208ff */
[-C--:B------:R-:W-:Y:S02]  /*1b90*/  LEA.HI.X.SX32 R63, R20, R2.reuse, 0x1, P0 ;  /* 0x00000002143f7211 */ /* 0x080fe400000f0eff */
[----:B------:R-:W-:Y:S02]  /*1ba0*/  LEA.HI.X.SX32 R51, R21, R2, 0x1, P1 ;  /* 0x0000000215337211 */ /* 0x000fe400008f0eff */
[C---:B------:R-:W-:Y:S01]  /*1bb0*/  LEA R20, P3, R19.reuse, R18, 0x1 ;  /* 0x0000001213147211 */ /* 0x040fe200078608ff */
[----:B------:R0:W-:Y:S03]  /*1bc0*/  STL.64 [R1+0x38], R62 ;  /* 0x0000383e01007387 */ /* 0x0001e60000100a00 */
[----:B------:R-:W-:Y:S01]  /*1bd0*/  LEA.HI.X.SX32 R21, R19, R2, 0x1, P3 ;  /* 0x0000000213157211 */ /* 0x000fe200018f0eff */
[----:B------:R1:W-:Y:S04]  /*1be0*/  STL.64 [R1+0x30], R50 ;  /* 0x0000303201007387 */ /* 0x0003e80000100a00 */
[----:B------:R2:W-:Y:S01]  /*1bf0*/  STL.64 [R1+0x28], R24 ;  /* 0x0000281801007387 */ /* 0x0005e20000100a00 */
[----:B0-----:R-:W-:-:S02]  /*1c00*/  LEA R62, P0, R15, R18, 0x1 ;  /* 0x000000120f3e7211 */ /* 0x001fc400078008ff */
[C---:B-1----:R-:W-:Y:S02]  /*1c10*/  LEA R50, P1, R16.reuse, R18, 0x1 ;  /* 0x0000001210327211 */ /* 0x042fe400078208ff */
[----:B------:R-:W-:Y:S02]  /*1c20*/  LEA.HI.X.SX32 R63, R15, R2, 0x1, P0 ;  /* 0x000000020f3f7211 */ /* 0x000fe400000f0eff */
[C---:B--2---:R-:W-:Y:S02]  /*1c30*/  LEA R24, P2, R17.reuse, R18, 0x1 ;  /* 0x0000001211187211 */ /* 0x044fe400078408ff */
[-C--:B------:R-:W-:Y:S01]  /*1c40*/  LEA.HI.X.SX32 R51, R16, R2.reuse, 0x1, P1 ;  /* 0x0000000210337211 */ /* 0x080fe200008f0eff */
[----:B------:R-:W-:Y:S01]  /*1c50*/  STL.64 [R1+0x20], R62 ;  /* 0x0000203e01007387 */ /* 0x000fe20000100a00 */
[----:B------:R-:W-:Y:S01]  /*1c60*/  LEA.HI.X.SX32 R25, R17, R2, 0x1, P2 ;  /* 0x0000000211197211 */ /* 0x000fe200010f0eff */
[C---:B------:R-:W-:Y:S01]  /*1c70*/  IMAD R2, R42.reuse, 0x2, R38 ;  /* 0x000000022a027824 */ /* 0x040fe200078e0226 */
[C---:B------:R-:W-:Y:S01]  /*1c80*/  LEA R22, P1, R43.reuse, R0, 0x1 ;  /* 0x000000002b167211 */ /* 0x040fe200078208ff */
[----:B------:R-:W-:Y:S02]  /*1c90*/  STL.64 [R1+0x18], R50 ;  /* 0x0000183201007387 */ /* 0x000fe40000100a00 */
[C---:B------:R-:W-:Y:S01]  /*1ca0*/  IMAD R16, R42.reuse, 0x2, R2 ;  /* 0x000000022a107824 */ /* 0x040fe200078e0202 */
[----:B------:R-:W-:Y:S01]  /*1cb0*/  LEA.HI.X.SX32 R23, R43, R4, 0x1, P1 ;  /* 0x000000042b177211 */ /* 0x000fe200008f0eff */
[----:B------:R0:W-:Y:S02]  /*1cc0*/  STL.64 [R1+0x10], R24 ;  /* 0x0000101801007387 */ /* 0x0001e40000100a00 */
[----:B------:R-:W-:-:S02]  /*1cd0*/  IMAD R15, R42, 0x2, R16 ;  /* 0x000000022a0f7824 */ /* 0x000fc400078e0210 */
[----:B------:R1:W-:Y:S01]  /*1ce0*/  STL.64 [R1+0x8], R20 ;  /* 0x0000081401007387 */ /* 0x0003e20000100a00 */
[CC--:B0-----:R-:W-:Y:S02]  /*1cf0*/  LEA R24, P0, R3.reuse, R0.reuse, 0x1 ;  /* 0x0000000003187211 */ /* 0x0c1fe400078008ff */
[----:B-1----:R-:W-:Y:S02]  /*1d00*/  LEA R20, P2, R44, R0, 0x1 ;  /* 0x000000002c147211 */ /* 0x002fe400078408ff */
[-C--:B------:R-:W-:Y:S01]  /*1d10*/  LEA.HI.X.SX32 R25, R3, R4.reuse, 0x1, P0 ;  /* 0x0000000403197211 */ /* 0x080fe200000f0eff */
[----:B------:R-:W-:Y:S01]  /*1d20*/  IMAD R3, R42, 0x2, R15 ;  /* 0x000000022a037824 */ /* 0x000fe200078e020f */
[----:B------:R-:W-:Y:S02]  /*1d30*/  LEA.HI.X.SX32 R21, R44, R4, 0x1, P2 ;  /* 0x000000042c157211 */ /* 0x000fe400010f0eff */
[C---:B------:R-:W-:Y:S01]  /*1d40*/  LEA R18, P2, R45.reuse, R0, 0x1 ;  /* 0x000000002d127211 */ /* 0x040fe200078408ff */
[----:B------:R-:W-:Y:S03]  /*1d50*/  STL.64 [R1+0x400], R24 ;  /* 0x0004001801007387 */ /* 0x000fe60000100a00 */
[----:B------:R-:W-:Y:S01]  /*1d60*/  LEA.HI.X.SX32 R19, R45, R4, 0x1, P2 ;  /* 0x000000042d137211 */ /* 0x000fe200010f0eff */
[----:B------:R0:W-:Y:S04]  /*1d70*/  STL.64 [R1+0x3f8], R22 ;  /* 0x0003f81601007387 */ /* 0x0001e80000100a00 */
[----:B------:R1:W-:Y:S04]  /*1d80*/  STL.64 [R1+0x3f0], R20 ;  /* 0x0003f01401007387 */ /* 0x0003e80000100a00 */
[----:B------:R2:W-:Y:S01]  /*1d90*/  STL.64 [R1+0x3d8], R18 ;  /* 0x0003d81201007387 */ /* 0x0005e20000100a00 */
[----:B0-----:R-:W-:-:S02]  /*1da0*/  LEA R22, P0, R26, R0, 0x1 ;  /* 0x000000001a167211 */ /* 0x001fc400078008ff */
[----:B-1----:R-:W-:Y:S02]  /*1db0*/  LEA R20, P1, R40, R0, 0x1 ;  /* 0x0000000028147211 */ /* 0x002fe400078208ff */
[-C--:B------:R-:W-:Y:S02]  /*1dc0*/  LEA.HI.X.SX32 R23, R26, R4.reuse, 0x1, P0 ;  /* 0x000000041a177211 */ /* 0x080fe400000f0eff */
[----:B------:R-:W-:Y:S01]  /*1dd0*/  LEA.HI.X.SX32 R21, R40, R4, 0x1, P1 ;  /* 0x0000000428157211 */ /* 0x000fe200008f0eff */
[C---:B--2---:R-:W-:Y:S01]  /*1de0*/  IMAD R18, R42.reuse, 0x2, R3 ;  /* 0x000000022a127824 */ /* 0x044fe200078e0203 */
[C---:B------:R-:W-:Y:S01]  /*1df0*/  LEA R24, P0, R5.reuse, R0, 0x1 ;  /* 0x0000000005187211 */ /* 0x040fe200078008ff */
[----:B------:R0:W-:Y:S01]  /*1e00*/  STL.64 [R1+0x3e8], R22 ;  /* 0x0003e81601007387 */ /* 0x0001e20000100a00 */
[----:B------:R-:W-:Y:S02]  /*1e10*/  CS2R R40, SRZ ;  /* 0x0000000000287805 */ /* 0x000fe4000001ff00 */
[----:B------:R-:W-:Y:S01]  /*1e20*/  LEA.HI.X.SX32 R25, R5, R4, 0x1, P0 ;  /* 0x0000000405197211 */ /* 0x000fe200000f0eff */
[----:B------:R1:W-:Y:S01]  /*1e30*/  STL.64 [R1+0x3e0], R20 ;  /* 0x0003e01401007387 */ /* 0x0003e20000100a00 */
[----:B------:R-:W-:-:S03]  /*1e40*/  LEA R17, R42, R18, 0x1 ;  /* 0x000000122a117211 */ /* 0x000fc600078e08ff */
[----:B------:R2:W-:Y:S02]  /*1e50*/  STL.64 [R1+0x3d0], R24 ;  /* 0x0003d01801007387 */ /* 0x0005e40000100a00 */
[----:B------:R-:W-:Y:S01]  /*1e60*/  IMAD R5, R42, 0x2, R17 ;  /* 0x000000022a057824 */ /* 0x000fe200078e0211 */
[----:B0-----:R-:W-:-:S03]  /*1e70*/  LEA R22, P1, R6, R0, 0x1 ;  /* 0x0000000006167211 */ /* 0x001fc600078208ff */
[----:B------:R-:W-:Y:S01]  /*1e80*/  IMAD R19, R42, 0x2, R5 ;  /* 0x000000022a137824 */ /* 0x000fe200078e0205 */
[C---:B-1----:R-:W-:Y:S02]  /*1e90*/  LEA R20, P2, R7.reuse, R0, 0x1 ;  /* 0x0000000007147211 */ /* 0x042fe400078408ff */
[-C--:B------:R-:W-:Y:S02]  /*1ea0*/  LEA.HI.X.SX32 R23, R6, R4.reuse, 0x1, P1 ;  /* 0x0000000406177211 */ /* 0x080fe400008f0eff */
[----:B------:R-:W-:Y:S02]  /*1eb0*/  LEA.HI.X.SX32 R21, R7, R4, 0x1, P2 ;  /* 0x0000000407157211 */ /* 0x000fe400010f0eff */
[C---:B--2---:R-:W-:Y:S01]  /*1ec0*/  LEA R24, P0, R12.reuse, R0, 0x1 ;  /* 0x000000000c187211 */ /* 0x044fe200078008ff */
[----:B------:R0:W-:Y:S03]  /*1ed0*/  STL.64 [R1+0x3c8], R22 ;  /* 0x0003c81601007387 */ /* 0x0001e60000100a00 */
[----:B------:R-:W-:Y:S01]  /*1ee0*/  LEA.HI.X.SX32 R25, R12, R4, 0x1, P0 ;  /* 0x000000040c197211 */ /* 0x000fe200000f0eff */
[----:B------:R1:W-:Y:S01]  /*1ef0*/  STL.64 [R1+0x3c0], R20 ;  /* 0x0003c01401007387 */ /* 0x0003e20000100a00 */
[----:B------:R-:W-:-:S03]  /*1f00*/  IMAD R12, R42, 0x2, R19 ;  /* 0x000000022a0c7824 */ /* 0x000fc600078e0213 */
[----:B------:R2:W-:Y:S01]  /*1f10*/  STL.64 [R1+0x3b8], R24 ;  /* 0x0003b81801007387 */ /* 0x0005e20000100a00 */
[----:B------:R-:W-:Y:S01]  /*1f20*/  IMAD R7, R42, 0x2, R12 ;  /* 0x000000022a077824 */ /* 0x000fe200078e020c */
[CC--:B0-----:R-:W-:Y:S02]  /*1f30*/  LEA R22, P1, R13.reuse, R0.reuse, 0x1 ;  /* 0x000000000d167211 */ /* 0x0c1fe400078208ff */
[C---:B-1----:R-:W-:Y:S02]  /*1f40*/  LEA R20, P2, R14.reuse, R0, 0x1 ;  /* 0x000000000e147211 */ /* 0x042fe400078408ff */
[-C--:B------:R-:W-:Y:S02]  /*1f50*/  LEA.HI.X.SX32 R23, R13, R4.reuse, 0x1, P1 ;  /* 0x000000040d177211 */ /* 0x080fe400008f0eff */
[----:B------:R-:W-:Y:S01]  /*1f60*/  LEA.HI.X.SX32 R21, R14, R4, 0x1, P2 ;  /* 0x000000040e157211 */ /* 0x000fe200010f0eff */
[----:B------:R-:W-:Y:S01]  /*1f70*/  IMAD R14, R42, 0x2, R7 ;  /* 0x000000022a0e7824 */ /* 0x000fe200078e0207 */
[----:B--2---:R-:W-:Y:S01]  /*1f80*/  LEA R24, P0, R30, R0, 0x1 ;  /* 0x000000001e187211 */ /* 0x004fe200078008ff */
[----:B------:R0:W-:Y:S02]  /*1f90*/  STL.64 [R1+0x3b0], R22 ;  /* 0x0003b01601007387 */ /* 0x0001e40000100a00 */
[----:B------:R-:W-:Y:S01]  /*1fa0*/  IMAD R13, R42, 0x2, R14 ;  /* 0x000000022a0d7824 */ /* 0x000fe200078e020e */
[----:B------:R-:W-:Y:S01]  /*1fb0*/  LEA.HI.X.SX32 R25, R30, R4, 0x1, P0 ;  /* 0x000000041e197211 */ /* 0x000fe200000f0eff */
[----:B------:R1:W-:Y:S02]  /*1fc0*/  STL.64 [R1+0x3a8], R20 ;  /* 0x0003a81401007387 */ /* 0x0003e40000100a00 */
[----:B------:R-:W-:-:S02]  /*1fd0*/  IMAD R6, R42, 0x2, R13 ;  /* 0x000000022a067824 */ /* 0x000fc400078e020d */
[----:B------:R2:W-:Y:S01]  /*1fe0*/  STL.64 [R1+0x3a0], R24 ;  /* 0x0003a01801007387 */ /* 0x0005e20000100a00 */
[CC--:B0-----:R-:W-:Y:S02]  /*1ff0*/  LEA R22, P1, R28.reuse, R0.reuse, 0x1 ;  /* 0x000000001c167211 */ /* 0x0c1fe400078208ff */
[C---:B-1----:R-:W-:Y:S02]  /*2000*/  LEA R20, P2, R27.reuse, R0, 0x1 ;  /* 0x000000001b147211 */ /* 0x042fe400078408ff */
[-C--:B------:R-:W-:Y:S02]  /*2010*/  LEA.HI.X.SX32 R23, R28, R4.reuse, 0x1, P1 ;  /* 0x000000041c177211 */ /* 0x080fe400008f0eff */
[----:B------:R-:W-:Y:S02]  /*2020*/  LEA.HI.X.SX32 R21, R27, R4, 0x1, P2 ;  /* 0x000000041b157211 */ /* 0x000fe400010f0eff */
[C---:B--2---:R-:W-:Y:S01]  /*2030*/  LEA R24, P0, R33.reuse, R0, 0x1 ;  /* 0x0000000021187211 */ /* 0x044fe200078008ff */
[----:B------:R0:W-:Y:S03]  /*2040*/  STL.64 [R1+0x398], R22 ;  /* 0x0003981601007387 */ /* 0x0001e60000100a00 */
[----:B------:R-:W-:Y:S01]  /*2050*/  LEA.HI.X.SX32 R25, R33, R4, 0x1, P0 ;  /* 0x0000000421197211 */ /* 0x000fe200000f0eff */
[----:B------:R1:W-:Y:S01]  /*2060*/  STL.64 [R1+0x390], R20 ;  /* 0x0003901401007387 */ /* 0x0003e20000100a00 */
[----:B------:R-:W-:-:S03]  /*2070*/  LEA R26, P0, R37, R0, 0x1 ;  /* 0x00000000251a7211 */ /* 0x000fc600078008ff */
[----:B------:R2:W-:Y:S01]  /*2080*/  STL.64 [R1+0x388], R24 ;  /* 0x0003881801007387 */ /* 0x0005e20000100a00 */
[----:B------:R-:W-:Y:S02]  /*2090*/  LEA.HI.X.SX32 R27, R37, R4, 0x1, P0 ;  /* 0x00000004251b7211 */ /* 0x000fe400000f0eff */
[CC--:B------:R-:W-:Y:S02]  /*20a0*/  LEA R28, P0, R39.reuse, R0.reuse, 0x1 ;  /* 0x00000000271c7211 */ /* 0x0c0fe400078008ff */
[C---:B0-----:R-:W-:Y:S02]  /*20b0*/  LEA R22, P1, R32.reuse, R0, 0x1 ;  /* 0x0000000020167211 */ /* 0x041fe400078208ff */
[----:B------:R-:W-:Y:S02]  /*20c0*/  LEA.HI.X.SX32 R29, R39, R4, 0x1, P0 ;  /* 0x00000004271d7211 */ /* 0x000fe400000f0eff */
[----:B-1----:R-:W-:Y:S02]  /*20d0*/  LEA R20, P2, R31, R0, 0x1 ;  /* 0x000000001f147211 */ /* 0x002fe400078408ff */
[----:B------:R-:W-:-:S02]  /*20e0*/  LEA.HI.X.SX32 R23, R32, R4, 0x1, P1 ;  /* 0x0000000420177211 */ /* 0x000fc400008f0eff */
[----:B------:R-:W-:Y:S01]  /*20f0*/  LEA.HI.X.SX32 R21, R31, R4, 0x1, P2 ;  /* 0x000000041f157211 */ /* 0x000fe200010f0eff */
[----:B------:R-:W-:Y:S01]  /*2100*/  CS2R R32, SRZ ;  /* 0x0000000000207805 */ /* 0x000fe2000001ff00 */
[-C--:B--2---:R-:W-:Y:S01]  /*2110*/  LEA R24, P1, R36, R0.reuse, 0x1 ;  /* 0x0000000024187211 */ /* 0x084fe200078208ff */
[----:B------:R0:W-:Y:S01]  /*2120*/  STL.64 [R1+0x380], R22 ;  /* 0x0003801601007387 */ /* 0x0001e20000100a00 */
[----:B------:R-:W-:Y:S02]  /*2130*/  LEA R30, P0, R16, R0, 0x1 ;  /* 0x00000000101e7211 */ /* 0x000fe400078008ff */
[-C--:B------:R-:W-:Y:S01]  /*2140*/  LEA.HI.X.SX32 R25, R36, R4.reuse, 0x1, P1 ;  /* 0x0000000424197211 */ /* 0x080fe200008f0eff */
[----:B------:R1:W-:Y:S01]  /*2150*/  STL.64 [R1+0x378], R20 ;  /* 0x0003781401007387 */ /* 0x0003e20000100a00 */
[----:B------:R-:W-:Y:S01]  /*2160*/  LEA.HI.X.SX32 R31, R16, R4, 0x1, P0 ;  /* 0x00000004101f7211 */ /* 0x000fe200000f0eff */
[----:B------:R-:W-:Y:S01]  /*2170*/  CS2R R36, SRZ ;  /* 0x0000000000247805 */ /* 0x000fe2000001ff00 */
[----:B0-----:R-:W-:-:S02]  /*2180*/  LEA R22, R42, R6, 0x1 ;  /* 0x000000062a167211 */ /* 0x001fc400078e08ff */
[----:B-1----:R-:W-:-:S04]  /*2190*/  LEA R20, P2, R34, R0, 0x1 ;  /* 0x0000000022147211 */ /* 0x002fc800078408ff */
[----:B------:R-:W-:Y:S02]  /*21a0*/  LEA.HI.X.SX32 R21, R34, R4, 0x1, P2 ;  /* 0x0000000422157211 */ /* 0x000fe400010f0eff */
[----:B------:R-:W-:-:S03]  /*21b0*/  CS2R R34, SRZ ;  /* 0x0000000000227805 */ /* 0x000fc6000001ff00 */
[----:B------:R0:W-:Y:S04]  /*21c0*/  STL.64 [R1+0x360], R20 ;  /* 0x0003601401007387 */ /* 0x0001e80000100a00 */
[----:B------:R1:W-:Y:S04]  /*21d0*/  STL.64 [R1+0x370], R26 ;  /* 0x0003701a01007387 */ /* 0x0003e80000100a00 */
[----:B------:R2:W-:Y:S01]  /*21e0*/  STL.64 [R1+0x368], R24 ;  /* 0x0003681801007387 */ /* 0x0005e20000100a00 */
[----:B0-----:R-:W-:Y:S01]  /*21f0*/  IMAD R21, R42, 0x2, R22 ;  /* 0x000000022a157824 */ /* 0x001fe200078e0216 */
[----:B-1----:R-:W-:-:S03]  /*2200*/  LEA R26, P1, R38, R0, 0x1 ;  /* 0x00000000261a7211 */ /* 0x002fc600078208ff */
[----:B------:R-:W-:Y:S01]  /*2210*/  IMAD R20, R42, 0x2, R21 ;  /* 0x000000022a147824 */ /* 0x000fe200078e0215 */
[----:B--2---:R-:W-:Y:S02]  /*2220*/  LEA R24, P2, R2, R0, 0x1 ;  /* 0x0000000002187211 */ /* 0x004fe400078408ff */
[-C--:B------:R-:W-:Y:S02]  /*2230*/  LEA.HI.X.SX32 R27, R38, R4.reuse, 0x1, P1 ;  /* 0x00000004261b7211 */ /* 0x080fe400008f0eff */
[----:B------:R-:W-:Y:S01]  /*2240*/  LEA.HI.X.SX32 R25, R2, R4, 0x1, P2 ;  /* 0x0000000402197211 */ /* 0x000fe200010f0eff */
[----:B------:R-:W-:-:S04]  /*2250*/  CS2R R38, SRZ ;  /* 0x0000000000267805 */ /* 0x000fc8000001ff00 */
[----:B------:R0:W-:Y:S04]  /*2260*/  STL.64 [R1+0x348], R24 ;  /* 0x0003481801007387 */ /* 0x0001e80000100a00 */
[----:B------:R1:W-:Y:S04]  /*2270*/  STL.64 [R1+0x358], R28 ;  /* 0x0003581c01007387 */ /* 0x0003e80000100a00 */
[----:B------:R2:W-:Y:S04]  /*2280*/  STL.64 [R1+0x350], R26 ;  /* 0x0003501a01007387 */ /* 0x0005e80000100a00 */
[----:B------:R3:W-:Y:S01]  /*2290*/  STL.64 [R1+0x340], R30 ;  /* 0x0003401e01007387 */ /* 0x0007e20000100a00 */
[----:B0-----:R-:W-:Y:S01]  /*22a0*/  IMAD R24, R42, 0x2, R20 ;  /* 0x000000022a187824 */ /* 0x001fe200078e0214 */
[----:B-1----:R-:W-:-:S03]  /*22b0*/  LEA R28, P1, R15, R0, 0x1 ;  /* 0x000000000f1c7211 */ /* 0x002fc600078208ff */
[----:B------:R-:W-:Y:S01]  /*22c0*/  IMAD R23, R42, 0x2, R24 ;  /* 0x000000022a177824 */ /* 0x000fe200078e0218 */
[----:B--2---:R-:W-:-:S03]  /*22d0*/  LEA R26, P2, R3, R0, 0x1 ;  /* 0x00000000031a7211 */ /* 0x004fc600078408ff */
[C---:B------:R-:W-:Y:S01]  /*22e0*/  IMAD R2, R42.reuse, 0x2, R23 ;  /* 0x000000022a027824 */ /* 0x040fe200078e0217 */
[-C--:B------:R-:W-:Y:S02]  /*22f0*/  LEA.HI.X.SX32 R29, R15, R4.reuse, 0x1, P1 ;  /* 0x000000040f1d7211 */ /* 0x080fe400008f0eff */
[----:B------:R-:W-:Y:S01]  /*2300*/  LEA.HI.X.SX32 R27, R3, R4, 0x1, P2 ;  /* 0x00000004031b7211 */ /* 0x000fe200010f0eff */
[----:B------:R-:W-:Y:S01]  /*2310*/  IMAD R16, R42, 0x2, R2 ;  /* 0x000000022a107824 */ /* 0x000fe200078e0202 */
[----:B---3--:R-:W-:Y:S01]  /*2320*/  LEA R30, P0, R18, R0, 0x1 ;  /* 0x00000000121e7211 */ /* 0x008fe200078008ff */
[----:B------:R0:W-:Y:S02]  /*2330*/  STL.64 [R1+0x338], R28 ;  /* 0x0003381c01007387 */ /* 0x0001e40000100a00 */
[----:B------:R-:W-:Y:S01]  /*2340*/  IMAD R15, R42, 0x2, R16 ;  /* 0x000000022a0f7824 */ /* 0x000fe200078e0210 */
[----:B------:R-:W-:Y:S01]  /*2350*/  LEA.HI.X.SX32 R31, R18, R4, 0x1, P0 ;  /* 0x00000004121f7211 */ /* 0x000fe200000f0eff */
[----:B------:R1:W-:Y:S04]  /*2360*/  STL.64 [R1+0x330], R26 ;  /* 0x0003301a01007387 */ /* 0x0003e80000100a00 */
[----:B------:R2:W-:Y:S01]  /*2370*/  STL.64 [R1+0x328], R30 ;  /* 0x0003281e01007387 */ /* 0x0005e20000100a00 */
[----:B0-----:R-:W-:-:S02]  /*2380*/  LEA R28, P1, R17, R0, 0x1 ;  /* 0x00000000111c7211 */ /* 0x001fc400078208ff */
[----:B-1----:R-:W-:Y:S02]  /*2390*/  LEA R26, P2, R5, R0, 0x1 ;  /* 0x00000000051a7211 */ /* 0x002fe400078408ff */
[-C--:B------:R-:W-:Y:S02]  /*23a0*/  LEA.HI.X.SX32 R29, R17, R4.reuse, 0x1, P1 ;  /* 0x00000004111d7211 */ /* 0x080fe400008f0eff */
[----:B------:R-:W-:Y:S02]  /*23b0*/  LEA.HI.X.SX32 R27, R5, R4, 0x1, P2 ;  /* 0x00000004051b7211 */ /* 0x000fe400010f0eff */
[C---:B--2---:R-:W-:Y:S01]  /*23c0*/  LEA R30, P0, R19.reuse, R0, 0x1 ;  /* 0x00000000131e7211 */ /* 0x044fe200078008ff */
[----:B------:R0:W-:Y:S01]  /*23d0*/  STL.64 [R1+0x320], R28 ;  /* 0x0003201c01007387 */ /* 0x0001e20000100a00 */
[C---:B------:R-:W-:Y:S02]  /*23e0*/  LEA R5, R42.reuse, R15, 0x1 ;  /* 0x0000000f2a057211 */ /* 0x040fe400078e08ff */
[----:B------:R-:W-:Y:S01]  /*23f0*/  LEA.HI.X.SX32 R31, R19, R4, 0x1, P0 ;  /* 0x00000004131f7211 */ /* 0x000fe200000f0eff */
[----:B------:R1:W-:Y:S02]  /*2400*/  STL.64 [R1+0x318], R26 ;  /* 0x0003181a01007387 */ /* 0x0003e40000100a00 */
[----:B------:R-:W-:-:S02]  /*2410*/  IMAD R17, R42, 0x2, R5 ;  /* 0x000000022a117824 */ /* 0x000fc400078e0205 */
[----:B------:R-:W-:Y:S01]  /*2420*/  STL.64 [R1+0x310], R30 ;  /* 0x0003101e01007387 */ /* 0x000fe20000100a00 */
[CC--:B0-----:R-:W-:Y:S02]  /*2430*/  LEA R28, P1, R12.reuse, R0.reuse, 0x1 ;  /* 0x000000000c1c7211 */ /* 0x0c1fe400078208ff */
[C---:B-1----:R-:W-:Y:S02]  /*2440*/  LEA R26, P2, R7.reuse, R0, 0x1 ;  /* 0x00000000071a7211 */ /* 0x042fe400078408ff */
[-C--:B------:R-:W-:Y:S01]  /*2450*/  LEA.HI.X.SX32 R29, R12, R4.reuse, 0x1, P1 ;  /* 0x000000040c1d7211 */ /* 0x080fe200008f0eff */
[----:B------:R-:W-:Y:S01]  /*2460*/  IMAD R12, R42, 0x2, R17 ;  /* 0x000000022a0c7824 */ /* 0x000fe200078e0211 */
[----:B------:R-:W-:Y:S02]  /*2470*/  LEA.HI.X.SX32 R27, R7, R4, 0x1, P2 ;  /* 0x00000004071b7211 */ /* 0x000fe400010f0eff */
[----:B------:R-:W-:Y:S01]  /*2480*/  LEA R18, P2, R6, R0, 0x1 ;  /* 0x0000000006127211 */ /* 0x000fe200078408ff */
[----:B------:R0:W-:Y:S01]  /*2490*/  STL.64 [R1+0x308], R28 ;  /* 0x0003081c01007387 */ /* 0x0001e20000100a00 */
[----:B------:R-:W-:-:S02]  /*24a0*/  IMAD R3, R42, 0x2, R12 ;  /* 0x000000022a037824 */ /* 0x000fc400078e020c */
[----:B------:R-:W-:Y:S01]  /*24b0*/  LEA.HI.X.SX32 R19, R6, R4, 0x1, P2 ;  /* 0x0000000406137211 */ /* 0x000fe200010f0eff */
[----:B------:R1:W-:Y:S01]  /*24c0*/  STL.64 [R1+0x300], R26 ;  /* 0x0003001a01007387 */ /* 0x0003e20000100a00 */
        /* <DEDUP_REMOVED lines=9> */
[----:B0-----:R-:W-:-:S03]  /*2560*/  LEA R28, P1, R21, R0, 0x1 ;  /* 0x00000000151c7211 */ /* 0x001fc600078208ff */
[----:B------:R0:W-:Y:S01]  /*2570*/  STL.64 [R1+0x2e0], R30 ;  /* 0x0002e01e01007387 */ /* 0x0001e20000100a00 */
[C---:B-1----:R-:W-:Y:S02]  /*2580*/  LEA R26, P2, R20.reuse, R0, 0x1 ;  /* 0x00000000141a7211 */ /* 0x042fe400078408ff */
[-C--:B------:R-:W-:Y:S02]  /*2590*/  LEA.HI.X.SX32 R29, R21, R4.reuse, 0x1, P1 ;  /* 0x00000004151d7211 */ /* 0x080fe400008f0eff */
[----:B------:R-:W-:Y:S01]  /*25a0*/  LEA.HI.X.SX32 R27, R20, R4, 0x1, P2 ;  /* 0x00000004141b7211 */ /* 0x000fe200010f0eff */
[----:B--2---:R-:W-:Y:S02]  /*25b0*/  IMAD R18, R42, 0x2, R3 ;  /* 0x000000022a127824 */ /* 0x004fe400078e0203 */
[----:B------:R1:W-:Y:S01]  /*25c0*/  STL.64 [R1+0x2d8], R28 ;  /* 0x0002d81c01007387 */ /* 0x0003e20000100a00 */
[----:B0-----:R-:W-:Y:S01]  /*25d0*/  LEA R30, P0, R24, R0, 0x1 ;  /* 0x00000000181e7211 */ /* 0x001fe200078008ff */
[----:B------:R-:W-:-:S02]  /*25e0*/  IMAD R7, R42, 0x2, R18 ;  /* 0x000000022a077824 */ /* 0x000fc400078e0212 */
[----:B------:R0:W-:Y:S01]  /*25f0*/  STL.64 [R1+0x2d0], R26 ;  /* 0x0002d01a01007387 */ /* 0x0001e20000100a00 */
[----:B------:R-:W-:Y:S01]  /*2600*/  LEA.HI.X.SX32 R31, R24, R4, 0x1, P0 ;  /* 0x00000004181f7211 */ /* 0x000fe200000f0eff */
[----:B------:R-:W-:Y:S01]  /*2610*/  IMAD R6, R42, 0x2, R7 ;  /* 0x000000022a067824 */ /* 0x000fe200078e0207 */
[----:B------:R-:W-:-:S03]  /*2620*/  LEA R24, P0, R16, R0, 0x1 ;  /* 0x0000000010187211 */ /* 0x000fc600078008ff */
[----:B------:R2:W-:Y:S01]  /*2630*/  STL.64 [R1+0x2c8], R30 ;  /* 0x0002c81e01007387 */ /* 0x0005e20000100a00 */
[C---:B-1----:R-:W-:Y:S01]  /*2640*/  LEA R28, P1, R23.reuse, R0, 0x1 ;  /* 0x00000000171c7211 */ /* 0x042fe200078208ff */
[----:B------:R-:W-:Y:S01]  /*2650*/  IMAD R14, R42, 0x2, R6 ;  /* 0x000000022a0e7824 */ /* 0x000fe200078e0206 */
[----:B------:R-:W-:Y:S02]  /*2660*/  LEA.HI.X.SX32 R25, R16, R4, 0x1, P0 ;  /* 0x0000000410197211 */ /* 0x000fe400000f0eff */
[C---:B0-----:R-:W-:Y:S02]  /*2670*/  LEA R26, P2, R2.reuse, R0, 0x1 ;  /* 0x00000000021a7211 */ /* 0x041fe400078408ff */
[-C--:B------:R-:W-:Y:S02]  /*2680*/  LEA.HI.X.SX32 R29, R23, R4.reuse, 0x1, P1 ;  /* 0x00000004171d7211 */ /* 0x080fe400008f0eff */
[----:B------:R-:W-:Y:S02]  /*2690*/  LEA.HI.X.SX32 R27, R2, R4, 0x1, P2 ;  /* 0x00000004021b7211 */ /* 0x000fe400010f0eff */
[-C--:B------:R-:W-:Y:S01]  /*26a0*/  LEA R22, P1, R15, R0.reuse, 0x1 ;  /* 0x000000000f167211 */ /* 0x080fe200078208ff */
[----:B------:R0:W-:Y:S01]  /*26b0*/  STL.64 [R1+0x2c0], R28 ;  /* 0x0002c01c01007387 */ /* 0x0001e20000100a00 */
[----:B------:R-:W-:Y:S01]  /*26c0*/  LEA R20, P2, R5, R0, 0x1 ;  /* 0x0000000005147211 */ /* 0x000fe200078408ff */
[----:B--2---:R-:W-:Y:S01]  /*26d0*/  CS2R R30, SRZ ;  /* 0x00000000001e7805 */ /* 0x004fe2000001ff00 */
[-C--:B------:R-:W-:Y:S01]  /*26e0*/  LEA.HI.X.SX32 R23, R15, R4.reuse, 0x1, P1 ;  /* 0x000000040f177211 */ /* 0x080fe200008f0eff */
[----:B------:R-:W-:Y:S01]  /*26f0*/  STL.64 [R1+0x2b8], R26 ;  /* 0x0002b81a01007387 */ /* 0x000fe20000100a00 */
[----:B------:R-:W-:-:S02]  /*2700*/  LEA.HI.X.SX32 R21, R5, R4, 0x1, P2 ;  /* 0x0000000405157211 */ /* 0x000fc400010f0eff */
[C---:B------:R-:W-:Y:S01]  /*2710*/  LEA R13, R42.reuse, R14, 0x1 ;  /* 0x0000000e2a0d7211 */ /* 0x040fe200078e08ff */
[----:B------:R1:W-:Y:S04]  /*2720*/  STL.64 [R1+0x2b0], R24 ;  /* 0x0002b01801007387 */ /* 0x0003e80000100a00 */
[----:B------:R2:W-:Y:S01]  /*2730*/  STL.64 [R1+0x2a8], R22 ;  /* 0x0002a81601007387 */ /* 0x0005e20000100a00 */
[C---:B------:R-:W-:Y:S01]  /*2740*/  IMAD R2, R42.reuse, 0x2, R13 ;  /* 0x000000022a027824 */ /* 0x040fe200078e020d */
[----:B0-----:R-:W-:Y:S02]  /*2750*/  CS2R R28, SRZ ;  /* 0x00000000001c7805 */ /* 0x001fe4000001ff00 */
[----:B------:R0:W-:Y:S01]  /*2760*/  STL.64 [R1+0x2a0], R20 ;  /* 0x0002a01401007387 */ /* 0x0001e20000100a00 */
[----:B------:R-:W-:Y:S01]  /*2770*/  IMAD R15, R42, 0x2, R2 ;  /* 0x000000022a0f7824 */ /* 0x000fe200078e0202 */
[----:B-1----:R-:W-:-:S03]  /*2780*/  LEA R24, P0, R17, R0, 0x1 ;  /* 0x0000000011187211 */ /* 0x002fc600078008ff */
[----:B------:R-:W-:Y:S01]  /*2790*/  IMAD R5, R42, 0x2, R15 ;  /* 0x000000022a057824 */ /* 0x000fe200078e020f */
[C---:B--2---:R-:W-:Y:S02]  /*27a0*/  LEA R22, P1, R12.reuse, R0, 0x1 ;  /* 0x000000000c167211 */ /* 0x044fe400078208ff */
[----:B------:R-:W-:Y:S02]  /*27b0*/  LEA.HI.X.SX32 R25, R17, R4, 0x1, P0 ;  /* 0x0000000411197211 */ /* 0x000fe400000f0eff */
[C---:B0-----:R-:W-:Y:S02]  /*27c0*/  LEA R20, P2, R3.reuse, R0, 0x1 ;  /* 0x0000000003147211 */ /* 0x041fe400078408ff */
[-C--:B------:R-:W-:Y:S01]  /*27d0*/  LEA.HI.X.SX32 R23, R12, R4.reuse, 0x1, P1 ;  /* 0x000000040c177211 */ /* 0x080fe200008f0eff */
[----:B------:R-:W-:Y:S01]  /*27e0*/  STL.64 [R1+0x298], R24 ;  /* 0x0002981801007387 */ /* 0x000fe20000100a00 */
[----:B------:R-:W-:Y:S01]  /*27f0*/  LEA.HI.X.SX32 R21, R3, R4, 0x1, P2 ;  /* 0x0000000403157211 */ /* 0x000fe200010f0eff */
[----:B------:R-:W-:Y:S01]  /*2800*/  IMAD R3, R42, 0x2, R5 ;  /* 0x000000022a037824 */ /* 0x000fe200078e0205 */
[C---:B------:R-:W-:Y:S01]  /*2810*/  LEA R16, P2, R6.reuse, R0, 0x1 ;  /* 0x0000000006107211 */ /* 0x040fe200078408ff */
[----:B------:R0:W-:Y:S03]  /*2820*/  STL.64 [R1+0x290], R22 ;  /* 0x0002901601007387 */ /* 0x0001e60000100a00 */
[----:B------:R-:W-:Y:S01]  /*2830*/  LEA.HI.X.SX32 R17, R6, R4, 0x1, P2 ;  /* 0x0000000406117211 */ /* 0x000fe200010f0eff */
[----:B------:R1:W-:Y:S01]  /*2840*/  STL.64 [R1+0x288], R20 ;  /* 0x0002881401007387 */ /* 0x0003e20000100a00 */
[----:B0-----:R-:W-:-:S02]  /*2850*/  LEA R22, P0, R18, R0, 0x1 ;  /* 0x0000000012167211 */ /* 0x001fc400078008ff */
[C---:B-1----:R-:W-:Y:S02]  /*2860*/  LEA R20, P1, R7.reuse, R0, 0x1 ;  /* 0x0000000007147211 */ /* 0x042fe400078208ff */
[-C--:B------:R-:W-:Y:S02]  /*2870*/  LEA.HI.X.SX32 R23, R18, R4.reuse, 0x1, P0 ;  /* 0x0000000412177211 */ /* 0x080fe400000f0eff */
[----:B------:R-:W-:Y:S01]  /*2880*/  LEA.HI.X.SX32 R21, R7, R4, 0x1, P1 ;  /* 0x0000000407157211 */ /* 0x000fe200008f0eff */
[C---:B------:R-:W-:Y:S01]  /*2890*/  IMAD R7, R42.reuse, 0x2, R3 ;  /* 0x000000022a077824 */ /* 0x040fe200078e0203 */
[C---:B------:R-:W-:Y:S01]  /*28a0*/  LEA R18, P1, R13.reuse, R0, 0x1 ;  /* 0x000000000d127211 */ /* 0x040fe200078208ff */
[----:B------:R-:W-:Y:S02]  /*28b0*/  STL.64 [R1+0x280], R22 ;  /* 0x0002801601007387 */ /* 0x000fe40000100a00 */
[----:B------:R-:W-:Y:S01]  /*28c0*/  IMAD R6, R42, 0x2, R7 ;  /* 0x000000022a067824 */ /* 0x000fe200078e0207 */
[----:B------:R-:W-:Y:S01]  /*28d0*/  LEA.HI.X.SX32 R19, R13, R4, 0x1, P1 ;  /* 0x000000040d137211 */ /* 0x000fe200008f0eff */
[----:B------:R0:W-:Y:S01]  /*28e0*/  STL.64 [R1+0x278], R20 ;  /* 0x0002781401007387 */ /* 0x0001e20000100a00 */
[----:B------:R-:W-:-:S03]  /*28f0*/  LOP3.LUT R13, R48, 0x8, R123, 0xfe, !PT ;  /* 0x00000008300d7812 */ /* 0x000fc600078efe7b */
[----:B------:R1:W-:Y:S01]  /*2900*/  STL.64 [R1+0x270], R16 ;  /* 0x0002701001007387 */ /* 0x0003e20000100a00 */
[-C--:B0-----:R-:W-:Y:S02]  /*2910*/  LEA R20, P0, R14, R0.reuse, 0x1 ;  /* 0x000000000e147211 */ /* 0x081fe400078008ff */
[----:B-1----:R-:W-:Y:S02]  /*2920*/  LEA R16, P2, R2, R0, 0x1 ;  /* 0x0000000002107211 */ /* 0x002fe400078408ff */
[-C--:B------:R-:W-:Y:S02]  /*2930*/  LEA.HI.X.SX32 R21, R14, R4.reuse, 0x1, P0 ;  /* 0x000000040e157211 */ /* 0x080fe400000f0eff */
[----:B------:R-:W-:Y:S01]  /*2940*/  LEA.HI.X.SX32 R17, R2, R4, 0x1, P2 ;  /* 0x0000000402117211 */ /* 0x000fe200010f0eff */
[C---:B------:R-:W-:Y:S02]  /*2950*/  IMAD R2, R42.reuse, 0x2, R6 ;  /* 0x000000022a027824 */ /* 0x040fe400078e0206 */
[----:B------:R0:W-:Y:S03]  /*2960*/  STL.64 [R1+0x268], R20 ;  /* 0x0002681401007387 */ /* 0x0001e60000100a00 */
[----:B------:R-:W-:Y:S01]  /*2970*/  LEA R12, R42, R2, 0x1 ;  /* 0x000000022a0c7211 */ /* 0x000fe200078e08ff */
[----:B------:R1:W-:Y:S04]  /*2980*/  STL.64 [R1+0x260], R18 ;  /* 0x0002601201007387 */ /* 0x0003e80000100a00 */
[----:B------:R2:W-:Y:S01]  /*2990*/  STL.64 [R1+0x258], R16 ;  /* 0x0002581001007387 */ /* 0x0005e20000100a00 */
        /* <DEDUP_REMOVED lines=13> */
[----:B------:R-:W-:-:S02]  /*2a70*/  IMAD.SHL.U32 R2, R56, 0x2, RZ ;  /* 0x0000000238027824 */ /* 0x000fc400078e00ff */
[----:B------:R-:W-:-:S03]  /*2a80*/  IMAD R42, R42, 0x2, R3 ;  /* 0x000000022a2a7824 */ /* 0x000fc600078e0203 */
[----:B------:R-:W-:Y:S02]  /*2a90*/  LEA.HI R2, R54, R2, RZ, 0x1e ;  /* 0x0000000236027211 */ /* 0x000fe400078ff0ff */
[-C--:B0-----:R-:W-:Y:S02]  /*2aa0*/  LEA R18, P0, R7, R0.reuse, 0x1 ;  /* 0x0000000007127211 */ /* 0x081fe400078008ff */
[----:B------:R-:W-:Y:S02]  /*2ab0*/  LOP3.LUT R2, R123, 0x8, RZ, 0xfc, !PT ;  /* 0x000000087b027812 */ /* 0x000fe400078efcff */
[----:B-1----:R-:W-:Y:S02]  /*2ac0*/  LEA R16, P1, R6, R0, 0x1 ;  /* 0x0000000006107211 */ /* 0x002fe400078208ff */
[-C--:B------:R-:W-:Y:S01]  /*2ad0*/  LEA.HI.X.SX32 R19, R7, R4.reuse, 0x1, P0 ;  /* 0x0000000407137211 */ /* 0x080fe200000f0eff */
[----:B------:R-:W-:Y:S01]  /*2ae0*/  IMAD.SHL.U32 R2, R2, 0x20, RZ ;  /* 0x0000002002027824 */ /* 0x000fe200078e00ff */
[----:B------:R-:W-:-:S02]  /*2af0*/  LEA.HI.X.SX32 R17, R6, R4, 0x1, P1 ;  /* 0x0000000406117211 */ /* 0x000fc400008f0eff */
[C---:B------:R-:W-:Y:S01]  /*2b00*/  LEA R6, P3, R42.reuse, R0, 0x1 ;  /* 0x000000002a067211 */ /* 0x040fe200078608ff */
[----:B------:R0:W-:Y:S03]  /*2b10*/  STL.64 [R1+0x238], R18 ;  /* 0x0002381201007387 */ /* 0x0001e60000100a00 */
[----:B------:R-:W-:Y:S01]  /*2b20*/  LEA.HI.X.SX32 R7, R42, R4, 0x1, P3 ;  /* 0x000000042a077211 */ /* 0x000fe200018f0eff */
[----:B------:R1:W-:Y:S01]  /*2b30*/  STL.64 [R1+0x230], R16 ;  /* 0x0002301001007387 */ /* 0x0003e20000100a00 */
[----:B------:R-:W-:-:S03]  /*2b40*/  CS2R R42, SRZ ;  /* 0x00000000002a7805 */ /* 0x000fc6000001ff00 */
[----:B------:R2:W-:Y:S01]  /*2b50*/  STL.64 [R1+0x228], R14 ;  /* 0x0002280e01007387 */ /* 0x0005e20000100a00 */
[CC--:B0-----:R-:W-:Y:S02]  /*2b60*/  LEA R18, P0, R12.reuse, R0.reuse, 0x1 ;  /* 0x000000000c127211 */ /* 0x0c1fe400078008ff */
[----:B-1----:R-:W-:Y:S02]  /*2b70*/  LEA R16, P1, R5, R0, 0x1 ;  /* 0x0000000005107211 */ /* 0x002fe400078208ff */
[----:B------:R-:W-:Y:S01]  /*2b80*/  LEA.HI.X.SX32 R19, R12, R4, 0x1, P0 ;  /* 0x000000040c137211 */ /* 0x000fe200000f0eff */
[----:B------:R-:W-:Y:S01]  /*2b90*/  IMAD.MOV.U32 R12, RZ, RZ, RZ ;  /* 0x000000ffff0c7224 */ /* 0x000fe200078e00ff */
[----:B--2---:R-:W-:Y:S02]  /*2ba0*/  LEA R14, P2, R3, R0, 0x1 ;  /* 0x00000000030e7211 */ /* 0x004fe400078408ff */
[-C--:B------:R-:W-:Y:S01]  /*2bb0*/  LEA.HI.X.SX32 R17, R5, R4.reuse, 0x1, P1 ;  /* 0x0000000405117211 */ /* 0x080fe200008f0eff */
[----:B------:R0:W-:Y:S01]  /*2bc0*/  STL.64 [R1+0x220], R18 ;  /* 0x0002201201007387 */ /* 0x0001e20000100a00 */
[----:B------:R-:W-:Y:S01]  /*2bd0*/  LEA.HI.X.SX32 R15, R3, R4, 0x1, P2 ;  /* 0x00000004030f7211 */ /* 0x000fe200010f0eff */
[----:B------:R-:W-:Y:S01]  /*2be0*/  IMAD.SHL.U32 R3, R58, 0x8, RZ ;  /* 0x000000083a037824 */ /* 0x000fe200078e00ff */
[----:B------:R-:W-:Y:S01]  /*2bf0*/  SHF.R.U32.HI R0, RZ, 0x3, R60 ;  /* 0x00000003ff007819 */ /* 0x000fe2000001163c */
[----:B------:R1:W-:Y:S01]  /*2c00*/  STL.64 [R1+0x218], R16 ;  /* 0x0002181001007387 */ /* 0x0003e20000100a00 */
[----:B------:R-:W-:-:S02]  /*2c10*/  LOP3.LUT P0, RZ, R52, 0x7, RZ, 0xc0, !PT ;  /* 0x0000000734ff7812 */ /* 0x000fc4000780c0ff */
[----:B------:R-:W-:Y:S01]  /*2c20*/  LOP3.LUT R0, R0, 0x1c, RZ, 0xc0, !PT ;  /* 0x0000001c00007812 */ /* 0x000fe200078ec0ff */
[----:B------:R2:W-:Y:S01]  /*2c30*/  STL.64 [R1+0x210], R14 ;  /* 0x0002100e01007387 */ /* 0x0005e20000100a00 */
[----:B------:R-:W-:Y:S02]  /*2c40*/  ISETP.NE.U32.AND P1, PT, R56, RZ, PT ;  /* 0x000000ff3800720c */ /* 0x000fe40003f25070 */
[----:B------:R-:W-:Y:S01]  /*2c50*/  MOV R5, 0xff800000 ;  /* 0xff80000000057802 */ /* 0x000fe20000000f00 */
[----:B------:R-:W-:Y:S01]  /*2c60*/  IMAD.IADD R3, R3, 0x1, R0 ;  /* 0x0000000103037824 */ /* 0x000fe200078e0200 */
[----:B------:R3:W-:Y:S01]  /*2c70*/  STL.64 [R1+0x208], R6 ;  /* 0x0002080601007387 */ /* 0x0007e20000100a00 */
[C---:B------:R-:W-:Y:S01]  /*2c80*/  IMAD.IADD R3, R0.reuse, 0x1, R2 ;  /* 0x0000000100037824 */ /* 0x040fe200078e0202 */
[----:B------:R-:W-:Y:S01]  /*2c90*/  IADD3 R2, R0, R125, RZ ;  /* 0x0000007d00027210 */ /* 0x000fe20007ffe0ff */
[----:B0-----:R-:W-:Y:S01]  /*2ca0*/  IMAD.MOV.U32 R18, RZ, RZ, -0x800000 ;  /* 0xff800000ff127424 */ /* 0x001fe200078e00ff */
[----:B-1----:R-:W-:Y:S01]  /*2cb0*/  LOP3.LUT R16, R46, 0x10, R52, 0x78, !PT ;  /* 0x000000102e107812 */ /* 0x002fe200078e7834 */
[----:B------:R-:W-:Y:S01]  /*2cc0*/  IMAD.MOV.U32 R17, RZ, RZ, -0x800000 ;  /* 0xff800000ff117424 */ /* 0x000fe200078e00ff */
[----:B------:R0:W-:Y:S01]  /*2cd0*/  STL [R1], R3 ;  /* 0x0000000301007387 */ /* 0x0001e20000100800 */
[----:B--2---:R-:W-:-:S02]  /*2ce0*/  LOP3.LUT R14, R48, 0x10, R123, 0xfe, !PT ;  /* 0x00000010300e7812 */ /* 0x004fc400078efe7b */
[----:B------:R-:W-:Y:S02]  /*2cf0*/  LOP3.LUT R15, R48, 0x18, R123, 0xfe, !PT ;  /* 0x00000018300f7812 */ /* 0x000fe400078efe7b */
[----:B------:R-:W-:Y:S01]  /*2d00*/  LOP3.LUT R123, R123, 0x18, RZ, 0xfc, !PT ;  /* 0x000000187b7b7812 */ /* 0x000fe200078efcff */
[----:B---3--:R-:W-:Y:S01]  /*2d10*/  IMAD.MOV.U32 R6, RZ, RZ, RZ ;  /* 0x000000ffff067224 */ /* 0x008fe200078e00ff */
[C---:B------:R-:W-:Y:S01]  /*2d20*/  LOP3.LUT R2, R8.reuse, 0x20, RZ, 0x3c, !PT ;  /* 0x0000002008027812 */ /* 0x040fe200078e3cff */
[----:B------:R-:W-:Y:S01]  /*2d30*/  IMAD.MOV.U32 R7, RZ, RZ, -0x800000 ;  /* 0xff800000ff077424 */ /* 0x000fe200078e00ff */
[----:B------:R-:W-:Y:S01]  /*2d40*/  LOP3.LUT R2, R9, 0x40, RZ, 0x3c, !PT ;  /* 0x0000004009027812 */ /* 0x000fe200078e3cff */
[----:B------:R-:W-:Y:S01]  /*2d50*/  IMAD.SHL.U32 R123, R123, 0x20, RZ ;  /* 0x000000207b7b7824 */ /* 0x000fe200078e00ff */
[----:B0-----:R-:W-:Y:S02]  /*2d60*/  LOP3.LUT R3, R8, 0x60, RZ, 0x3c, !PT ;  /* 0x0000006008037812 */ /* 0x001fe400078e3cff */
[----:B------:R-:W-:Y:S01]  /*2d70*/  LOP3.LUT R3, R16, 0x40, RZ, 0x3c, !PT ;  /* 0x0000004010037812 */ /* 0x000fe200078e3cff */
[----:B------:R-:W-:Y:S01]  /*2d80*/  IMAD.IADD R0, R0, 0x1, R123 ;  /* 0x0000000100007824 */ /* 0x000fe200078e027b */
[----:B------:R-:W-:-:S02]  /*2d90*/  LOP3.LUT R0, R8, 0x40, RZ, 0x3c, !PT ;  /* 0x0000004008007812 */ /* 0x000fc400078e3cff */
[C---:B------:R-:W-:Y:S02]  /*2da0*/  LOP3.LUT R0, R16.reuse, 0x20, RZ, 0x3c, !PT ;  /* 0x0000002010007812 */ /* 0x040fe400078e3cff */
[----:B------:R-:W-:Y:S02]  /*2db0*/  LOP3.LUT R2, R16, 0x60, RZ, 0x3c, !PT ;  /* 0x0000006010027812 */ /* 0x000fe400078e3cff */
[----:B------:R-:W-:Y:S02]  /*2dc0*/  LOP3.LUT R0, R11, 0x20, RZ, 0x3c, !PT ;  /* 0x000000200b007812 */ /* 0x000fe400078e3cff */
.L_x_9:
[----:B------:R-:W2:Y:S04]  /*2dd0*/  LDL.64 R20, [R1+0x1f0] ;  /* 0x0001f00001147983 */ /* 0x000ea80000100a00 */
[----:B------:R-:W3:Y:S04]  /*2de0*/  LDL.64 R46, [R1+0x1f8] ;  /* 0x0001f800012e7983 */ /* 0x000ee80000100a00 */
[----:B------:R-:W4:Y:S04]  /*2df0*/  LDL.64 R22, [R1+0x200] ;  /* 0x0002000001167983 */ /* 0x000f280000100a00 */
[----:B------:R-:W5:Y:S04]  /*2e00*/  LDL.64 R60, [R1+0x1c8] ;  /* 0x0001c800013c7983 */ /* 0x000f680000100a00 */
        /* <DEDUP_REMOVED lines=31> */
[----:B------:R-:W5:Y:S01]  /*3000*/  LDL.64 R100, [R1+0x28] ;  /* 0x0000280001647983 */ /* 0x000f620000100a00 */
[----:B--2---:R-:W-:-:S04]  /*3010*/  IMAD.WIDE R20, R6, 0x2, R20 ;  /* 0x0000000206147825 */ /* 0x004fc800078e0214 */
[C---:B---3--:R-:W-:Y:S02]  /*3020*/  IMAD.WIDE R56, R6.reuse, 0x2, R46 ;  /* 0x0000000206387825 */ /* 0x048fe400078e022e */
[----:B------:R5:W2:Y:S02]  /*3030*/  LDG.E.U16 R47, [R20.64] ;  /* 0x00000006142f7981 */ /* 0x000aa4000c1e1500 */
[C---:B----4-:R-:W-:Y:S02]  /*3040*/  IMAD.WIDE R22, R6.reuse, 0x2, R22 ;  /* 0x0000000206167825 */ /* 0x050fe400078e0216 */
[----:B------:R0:W3:Y:S04]  /*3050*/  LDG.E.U16 R56, [R56.64] ;  /* 0x0000000638387981 */ /* 0x0000e8000c1e1500 */
[----:B------:R1:W4:Y:S01]  /*3060*/  LDG.E.U16 R0, [R22.64] ;  /* 0x0000000616007981 */ /* 0x000322000c1e1500 */
[----:B-----5:R-:W-:-:S03]  /*3070*/  IMAD.WIDE R20, R6, 0x2, R60 ;  /* 0x0000000206147825 */ /* 0x020fc600078e023c */
[----:B------:R-:W5:Y:S04]  /*3080*/  LDL.64 R60, [R1+0x170] ;  /* 0x00017000013c7983 */ /* 0x000f680000100a00 */
[----:B-1----:R1:W2:Y:S02]  /*3090*/  LDG.E.U16 R22, [R20.64] ;  /* 0x0000000614167981 */ /* 0x0022a4000c1e1500 */
[C---:B-1----:R-:W-:Y:S02]  /*30a0*/  IMAD.WIDE R20, R6.reuse, 0x2, R58 ;  /* 0x0000000206147825 */ /* 0x042fe400078e023a */
[----:B------:R-:W2:Y:S02]  /*30b0*/  LDL.64 R58, [R1+0x168] ;  /* 0x00016800013a7983 */ /* 0x000ea40000100a00 */
[----:B------:R-:W-:-:S02]  /*30c0*/  IMAD.WIDE R24, R6, 0x2, R24 ;  /* 0x0000000206187825 */ /* 0x000fc400078e0218 */
[----:B------:R1:W3:Y:S02]  /*30d0*/  LDG.E.U16 R21, [R20.64] ;  /* 0x0000000614157981 */ /* 0x0002e4000c1e1500 */
[C---:B------:R-:W-:Y:S02]  /*30e0*/  IMAD.WIDE R2, R6.reuse, 0x2, R2 ;  /* 0x0000000206027825 */ /* 0x040fe400078e0202 */
[----:B------:R0:W3:Y:S02]  /*30f0*/  LDG.E.U16 R46, [R24.64] ;  /* 0x00000006182e7981 */ /* 0x0000e4000c1e1500 */
[C---:B------:R-:W-:Y:S02]  /*3100*/  IMAD.WIDE R74, R6.reuse, 0x2, R62 ;  /* 0x00000002064a7825 */ /* 0x040fe400078e023e */
[----:B------:R1:W3:Y:S02]  /*3110*/  LDG.E.U16 R23, [R2.64] ;  /* 0x0000000602177981 */ /* 0x0002e4000c1e1500 */
[----:B------:R-:W-:-:S02]  /*3120*/  IMAD.WIDE R44, R6, 0x2, R44 ;  /* 0x00000002062c7825 */ /* 0x000fc400078e022c */
[----:B------:R2:W3:Y:S02]  /*3130*/  LDG.E.U16 R74, [R74.64] ;  /* 0x000000064a4a7981 */ /* 0x0004e4000c1e1500 */
[C---:B0-----:R-:W-:Y:S02]  /*3140*/  IMAD.WIDE R24, R6.reuse, 0x2, R64 ;  /* 0x0000000206187825 */ /* 0x041fe400078e0240 */
[----:B------:R-:W3:Y:S02]  /*3150*/  LDL.64 R64, [R1+0x138] ;  /* 0x0001380001407983 */ /* 0x000ee40000100a00 */
[C---:B-1----:R-:W-:Y:S02]  /*3160*/  IMAD.WIDE R2, R6.reuse, 0x2, R54 ;  /* 0x0000000206027825 */ /* 0x042fe400078e0236 */
[----:B------:R0:W3:Y:S04]  /*3170*/  LDG.E.U16 R62, [R24.64] ;  /* 0x00000006183e7981 */ /* 0x0000e8000c1e1500 */
[----:B------:R1:W3:Y:S01]  /*3180*/  LDG.E.U16 R63, [R2.64] ;  /* 0x00000006023f7981 */ /* 0x0002e2000c1e1500 */
[----:B------:R-:W-:-:S03]  /*3190*/  IMAD.WIDE R26, R6, 0x2, R26 ;  /* 0x00000002061a7825 */ /* 0x000fc600078e021a */
[----:B------:R1:W3:Y:S01]  /*31a0*/  LDG.E.U16 R54, [R44.64] ;  /* 0x000000062c367981 */ /* 0x0002e2000c1e1500 */
[----:B0-----:R-:W-:-:S03]  /*31b0*/  IMAD.WIDE R24, R6, 0x2, R66 ;  /* 0x0000000206187825 */ /* 0x001fc600078e0242 */
[----:B------:R-:W4:Y:S01]  /*31c0*/  LDL.64 R66, [R1+0x100] ;  /* 0x0001000001427983 */ /* 0x000f220000100a00 */
[----:B-1----:R-:W-:-:S03]  /*31d0*/  IMAD.WIDE R2, R6, 0x2, R52 ;  /* 0x0000000206027825 */ /* 0x002fc600078e0234 */
[----:B------:R0:W4:Y:S01]  /*31e0*/  LDG.E.U16 R52, [R24.64] ;  /* 0x0000000618347981 */ /* 0x000122000c1e1500 */
[----:B------:R-:W-:-:S03]  /*31f0*/  IMAD.WIDE R50, R6, 0x2, R50 ;  /* 0x0000000206327825 */ /* 0x000fc600078e0232 */
[----:B------:R1:W4:Y:S01]  /*3200*/  LDG.E.U16 R55, [R26.64] ;  /* 0x000000061a377981 */ /* 0x000322000c1e1500 */
[----:B------:R-:W-:-:S03]  /*3210*/  IMAD.WIDE R48, R6, 0x2, R48 ;  /* 0x0000000206307825 */ /* 0x000fc600078e0230 */
[----:B------:R1:W4:Y:S01]  /*3220*/  LDG.E.U16 R44, [R50.64] ;  /* 0x00000006322c7981 */ /* 0x000322000c1e1500 */
[----:B0-----:R-:W-:-:S03]  /*3230*/  IMAD.WIDE R24, R6, 0x2, R80 ;  /* 0x0000000206187825 */ /* 0x001fc600078e0250 */
[----:B------:R-:W4:Y:S01]  /*3240*/  LDL.64 R80, [R1+0xe8] ;  /* 0x0000e80001507983 */ /* 0x000f220000100a00 */
[----:B-1----:R-:W-:-:S03]  /*3250*/  IMAD.WIDE R26, R6, 0x2, R70 ;  /* 0x00000002061a7825 */ /* 0x002fc600078e0246 */
[----:B------:R0:W4:Y:S01]  /*3260*/  LDG.E.U16 R20, [R48.64] ;  /* 0x0000000630147981 */ /* 0x000122000c1e1500 */
[----:B------:R-:W-:-:S03]  /*3270*/  IMAD.WIDE R50, R6, 0x2, R84 ;  /* 0x0000000206327825 */ /* 0x000fc600078e0254 */
[----:B------:R-:W4:Y:S04]  /*3280*/  LDL.64 R84, [R1+0xf8] ;  /* 0x0000f80001547983 */ /* 0x000f280000100a00 */
[----:B------:R1:W4:Y:S01]  /*3290*/  LDG.E.U16 R45, [R26.64] ;  /* 0x000000061a2d7981 */ /* 0x000322000c1e1500 */
[----:B0-----:R-:W-:-:S03]  /*32a0*/  IMAD.WIDE R48, R6, 0x2, R82 ;  /* 0x0000000206307825 */ /* 0x001fc600078e0252 */
[----:B------:R5:W4:Y:S04]  /*32b0*/  LDG.E.U16 R53, [R2.64] ;  /* 0x0000000602357981 */ /* 0x000b28000c1e1500 */
[----:B------:R-:W4:Y:S01]  /*32c0*/  LDL.64 R82, [R1+0xf0] ;  /* 0x0000f00001527983 */ /* 0x000f220000100a00 */
[----:B-1----:R-:W-:-:S03]  /*32d0*/  IMAD.WIDE R26, R6, 0x2, R68 ;  /* 0x00000002061a7825 */ /* 0x002fc600078e0244 */
[----:B------:R-:W4:Y:S04]  /*32e0*/  LDL.64 R70, [R1+0x110] ;  /* 0x0001100001467983 */ /* 0x000f280000100a00 */
[----:B------:R-:W4:Y:S01]  /*32f0*/  LDL.64 R68, [R1+0x108] ;  /* 0x0001080001447983 */ /* 0x000f220000100a00 */
[----:B-----5:R-:W-:-:S03]  /*3300*/  IMAD.WIDE R2, R6, 0x2, R60 ;  /* 0x0000000206027825 */ /* 0x020fc600078e023c */
[----:B------:R0:W5:Y:S04]  /*3310*/  LDG.E.U16 R61, [R26.64] ;  /* 0x000000061a3d7981 */ /* 0x000168000c1e1500 */
[----:B------:R1:W5:Y:S04]  /*3320*/  LDG.E.U16 R60, [R50.64] ;  /* 0x00000006323c7981 */ /* 0x000368000c1e1500 */
[----:B0-----:R0:W5:Y:S04]  /*3330*/  LDG.E.U16 R27, [R2.64] ;  /* 0x00000006021b7981 */ /* 0x001168000c1e1500 */
[----:B-1----:R1:W5:Y:S01]  /*3340*/  LDG.E.U16 R51, [R48.64] ;  /* 0x0000000630337981 */ /* 0x002362000c1e1500 */
[----:B--2---:R-:W-:-:S03]  /*3350*/  IMAD.WIDE R58, R6, 0x2, R58 ;  /* 0x00000002063a7825 */ /* 0x004fc600078e023a */
[----:B------:R2:W5:Y:S04]  /*3360*/  LDG.E.U16 R26, [R24.64] ;  /* 0x00000006181a7981 */ /* 0x000568000c1e1500 */
[----:B------:R2:W5:Y:S01]  /*3370*/  LDG.E.U16 R19, [R58.64] ;  /* 0x000000063a137981 */ /* 0x000562000c1e1500 */
[----:B0-----:R-:W-:-:S03]  /*3380*/  IMAD.WIDE R2, R6, 0x2, R78 ;  /* 0x0000000206027825 */ /* 0x001fc600078e024e */
[----:B------:R-:W5:Y:S01]  /*3390*/  LDL.64 R78, [R1+0xe0] ;  /* 0x0000e000014e7983 */ /* 0x000f620000100a00 */
[----:B-1----:R-:W-:-:S03]  /*33a0*/  IMAD.WIDE R48, R6, 0x2, R88 ;  /* 0x0000000206307825 */ /* 0x002fc600078e0258 */
[----:B------:R-:W5:Y:S01]  /*33b0*/  LDL.64 R88, [R1+0xc0] ;  /* 0x0000c00001587983 */ /* 0x000f620000100a00 */
[----:B--2---:R-:W-:-:S03]  /*33c0*/  IMAD.WIDE R58, R6, 0x2, R90 ;  /* 0x00000002063a7825 */ /* 0x004fc600078e025a */
[----:B------:R0:W2:Y:S01]  /*33d0*/  LDG.E.U16 R4, [R2.64] ;  /* 0x0000000602047981 */ /* 0x0000a2000c1e1500 */
[----:B------:R-:W-:-:S03]  /*33e0*/  IMAD.WIDE R24, R6, 0x2, R76 ;  /* 0x0000000206187825 */ /* 0x000fc600078e024c */
[----:B------:R-:W2:Y:S04]  /*33f0*/  LDL.64 R76, [R1+0xd8] ;  /* 0x0000d800014c7983 */ /* 0x000ea80000100a00 */
[----:B------:R1:W2:Y:S01]  /*3400*/  LDG.E.U16 R59, [R58.64] ;  /* 0x000000063a3b7981 */ /* 0x0002a2000c1e1500 */
[----:B0-----:R-:W-:-:S03]  /*3410*/  IMAD.WIDE R2, R6, 0x2, R72 ;  /* 0x0000000206027825 */ /* 0x001fc600078e0248 */
[----:B------:R-:W2:Y:S01]  /*3420*/  LDL.64 R72, [R1+0xd0] ;  /* 0x0000d00001487983 */ /* 0x000ea20000100a00 */
[----:B---3--:R-:W-:-:S03]  /*3430*/  IMAD.WIDE R64, R6, 0x2, R64 ;  /* 0x0000000206407825 */ /* 0x008fc600078e0240 */
[----:B------:R-:W3:Y:S04]  /*3440*/  LDL.64 R90, [R1+0x40] ;  /* 0x00004000015a7983 */ /* 0x000ee80000100a00 */
[----:B-1----:R0:W3:Y:S01]  /*3450*/  LDG.E.U16 R58, [R48.64] ;  /* 0x00000006303a7981 */ /* 0x0020e2000c1e1500 */
[----:B----4-:R-:W-:-:S03]  /*3460*/  IMAD.WIDE R66, R6, 0x2, R66 ;  /* 0x0000000206427825 */ /* 0x010fc600078e0242 */
[----:B------:R1:W4:Y:S04]  /*3470*/  LDG.E.U16 R50, [R64.64] ;  /* 0x0000000640327981 */ /* 0x000328000c1e1500 */
[----:B------:R1:W3:Y:S01]  /*3480*/  LDG.E.U16 R57, [R66.64] ;  /* 0x0000000642397981 */ /* 0x0002e2000c1e1500 */
[----:B0-----:R-:W-:-:S03]  /*3490*/  IMAD.WIDE R48, R6, 0x2, R86 ;  /* 0x0000000206307825 */ /* 0x001fc600078e0256 */
[----:B------:R-:W3:Y:S04]  /*34a0*/  LDL.64 R86, [R1+0xb8] ;  /* 0x0000b80001567983 */ /* 0x000ee80000100a00 */
[----:B------:R0:W4:Y:S01]  /*34b0*/  LDG.E.U16 R49, [R48.64] ;  /* 0x0000000630317981 */ /* 0x000122000c1e1500 */
[----:B-1----:R-:W-:-:S03]  /*34c0*/  IMAD.WIDE R66, R6, 0x2, R80 ;  /* 0x0000000206427825 */ /* 0x002fc600078e0250 */
[----:B------:R-:W4:Y:S01]  /*34d0*/  LDL.64 R80, [R1+0xb0] ;  /* 0x0000b00001507983 */ /* 0x000f220000100a00 */
[----:B------:R-:W-:-:S03]  /*34e0*/  IMAD.WIDE R64, R6, 0x2, R84 ;  /* 0x0000000206407825 */ /* 0x000fc600078e0254 */
[----:B------:R1:W4:Y:S04]  /*34f0*/  LDG.E.U16 R25, [R24.64] ;  /* 0x0000000618197981 */ /* 0x000328000c1e1500 */
[----:B0-----:R0:W4:Y:S04]  /*3500*/  LDG.E.U16 R48, [R64.64] ;  /* 0x0000000640307981 */ /* 0x001128000c1e1500 */
[----:B------:R1:W4:Y:S04]  /*3510*/  LDG.E.U16 R3, [R2.64] ;  /* 0x0000000602037981 */ /* 0x000328000c1e1500 */
[----:B------:R-:W4:Y:S01]  /*3520*/  LDL.64 R84, [R1+0x20] ;  /* 0x0000200001547983 */ /* 0x000f220000100a00 */
[----:B0-----:R-:W-:-:S03]  /*3530*/  IMAD.WIDE R64, R6, 0x2, R82 ;  /* 0x0000000206407825 */ /* 0x001fc600078e0252 */
[----:B------:R-:W4:Y:S01]  /*3540*/  LDL.64 R82, [R1+0x80] ;  /* 0x0000800001527983 */ /* 0x000f220000100a00 */
[----:B------:R-:W-:-:S03]  /*3550*/  IMAD.WIDE R70, R6, 0x2, R70 ;  /* 0x0000000206467825 */ /* 0x000fc600078e0246 */
[----:B------:R0:W4:Y:S01]  /*3560*/  LDG.E.U16 R75, [R64.64] ;  /* 0x00000006404b7981 */ /* 0x000122000c1e1500 */
[----:B------:R-:W-:-:S03]  /*3570*/  IMAD.WIDE R68, R6, 0x2, R68 ;  /* 0x0000000206447825 */ /* 0x000fc600078e0244 */
[----:B-1----:R2:W4:Y:S04]  /*3580*/  LDG.E.U16 R24, [R70.64] ;  /* 0x0000000646187981 */ /* 0x002528000c1e1500 */
[----:B------:R5:W4:Y:S01]  /*3590*/  LDG.E.U16 R2, [R68.64] ;  /* 0x0000000644027981 */ /* 0x000b22000c1e1500 */
[----:B0-----:R-:W-:-:S03]  /*35a0*/  IMAD.WIDE R64, R6, 0x2, R92 ;  /* 0x0000000206407825 */ /* 0x001fc600078e025c */
[----:B------:R-:W4:Y:S01]  /*35b0*/  LDL.64 R92, [R1+0x90] ;  /* 0x00009000015c7983 */ /* 0x000f220000100a00 */
[----:B-----5:R-:W-:-:S04]  /*35c0*/  IMAD.WIDE R68, R6, 0x2, R78 ;  /* 0x0000000206447825 */ /* 0x020fc800078e024e */
[C---:B--2---:R-:W-:Y:S02]  /*35d0*/  IMAD.WIDE R70, R6.reuse, 0x2, R76 ;  /* 0x0000000206467825 */ /* 0x044fe400078e024c */
[----:B------:R0:W2:Y:S04]  /*35e0*/  LDG.E.U16 R76, [R66.64] ;  /* 0x00000006424c7981 */ /* 0x0000a8000c1e1500 */
[----:B------:R3:W5:Y:S01]  /*35f0*/  LDG.E.U16 R77, [R68.64] ;  /* 0x00000006444d7981 */ /* 0x000762000c1e1500 */
[----:B------:R-:W-:-:S03]  /*3600*/  IMAD.WIDE R72, R6, 0x2, R72 ;  /* 0x0000000206487825 */ /* 0x000fc600078e0248 */
[----:B------:R4:W2:Y:S01]  /*3610*/  LDG.E.U16 R78, [R70.64] ;  /* 0x00000006464e7981 */ /* 0x0008a2000c1e1500 */
[----:B0-----:R-:W-:-:S03]  /*3620*/  IMAD.WIDE R66, R6, 0x2, R88 ;  /* 0x0000000206427825 */ /* 0x001fc600078e0258 */
[----:B------:R-:W2:Y:S04]  /*3630*/  LDL.64 R88, [R1+0x78] ;  /* 0x0000780001587983 */ /* 0x000ea80000100a00 */
[----:B------:R0:W5:Y:S04]  /*3640*/  LDG.E.U16 R79, [R66.64] ;  /* 0x00000006424f7981 */ /* 0x000168000c1e1500 */
[----:B------:R1:W5:Y:S01]  /*3650*/  LDG.E.U16 R72, [R72.64] ;  /* 0x0000000648487981 */ /* 0x000362000c1e1500 */
[----:B---3--:R-:W-:-:S03]  /*3660*/  IMAD.WIDE R68, R6, 0x2, R86 ;  /* 0x0000000206447825 */ /* 0x008fc600078e0256 */
[----:B------:R-:W3:Y:S01]  /*3670*/  LDL.64 R86, [R1+0x70] ;  /* 0x0000700001567983 */ /* 0x000ee20000100a00 */
[----:B0-----:R-:W-:-:S03]  /*3680*/  IMAD.WIDE R66, R6, 0x2, R96 ;  /* 0x0000000206427825 */ /* 0x001fc600078e0260 */
[----:B------:R-:W5:Y:S04]  /*3690*/  LDL.64 R96, [R1+0x58] ;  /* 0x0000580001607983 */ /* 0x000f680000100a00 */
[----:B-1----:R0:W5:Y:S02]  /*36a0*/  LDG.E.U16 R73, [R64.64] ;  /* 0x0000000640497981 */ /* 0x002164000c1e1500 */
[C---:B0-----:R-:W-:Y:S02]  /*36b0*/  IMAD.WIDE R64, R6.reuse, 0x2, R98 ;  /* 0x0000000206407825 */ /* 0x041fe400078e0262 */
[----:B------:R-:W5:Y:S02]  /*36c0*/  LDL.64 R98, [R1+0x38] ;  /* 0x0000380001627983 */ /* 0x000f640000100a00 */
[----:B----4-:R-:W-:-:S02]  /*36d0*/  IMAD.WIDE R70, R6, 0x2, R80 ;  /* 0x0000000206467825 */ /* 0x010fc400078e0250 */
[----:B------:R0:W4:Y:S04]  /*36e0*/  LDG.E.U16 R81, [R66.64] ;  /* 0x0000000642517981 */ /* 0x000128000c1e1500 */
[----:B------:R1:W4:Y:S04]  /*36f0*/  LDG.E.U16 R70, [R70.64] ;  /* 0x0000000646467981 */ /* 0x000328000c1e1500 */
[----:B------:R1:W4:Y:S01]  /*3700*/  LDG.E.U16 R80, [R68.64] ;  /* 0x0000000644507981 */ /* 0x000322000c1e1500 */
[----:B0-----:R-:W-:-:S03]  /*3710*/  IMAD.WIDE R66, R6, 0x2, R90 ;  /* 0x0000000206427825 */ /* 0x001fc600078e025a */
[----:B------:R-:W4:Y:S04]  /*3720*/  LDL.64 R90, [R1+0x18] ;  /* 0x00001800015a7983 */ /* 0x000f280000100a00 */
[----:B-1----:R0:W4:Y:S01]  /*3730*/  LDG.E.U16 R71, [R64.64] ;  /* 0x0000000640477981 */ /* 0x002122000c1e1500 */
[----:B------:R-:W-:-:S05]  /*3740*/  IMAD.WIDE R68, R6, 0x2, R82 ;  /* 0x0000000206447825 */ /* 0x000fca00078e0252 */
[----:B------:R1:W4:Y:S01]  /*3750*/  LDG.E.U16 R82, [R68.64] ;  /* 0x0000000644527981 */ /* 0x000322000c1e1500 */
[----:B0-----:R-:W-:-:S03]  /*3760*/  IMAD.WIDE R64, R6, 0x2, R94 ;  /* 0x0000000206407825 */ /* 0x001fc600078e025e */
[----:B------:R-:W4:Y:S04]  /*3770*/  LDL.64 R94, [R1+0x30] ;  /* 0x00003000015e7983 */ /* 0x000f280000100a00 */
[----:B------:R0:W4:Y:S01]  /*3780*/  LDG.E.U16 R83, [R64.64] ;  /* 0x0000000640537981 */ /* 0x000122000c1e1500 */
[----:B-1----:R-:W-:-:S03]  /*3790*/  IMAD.WIDE R68, R6, 0x2, R84 ;  /* 0x0000000206447825 */ /* 0x002fc600078e0254 */
[----:B------:R2:W4:Y:S04]  /*37a0*/  LDG.E.U16 R84, [R66.64] ;  /* 0x0000000642547981 */ /* 0x000528000c1e1500 */
[----:B------:R3:W4:Y:S01]  /*37b0*/  LDG.E.U16 R85, [R68.64] ;  /* 0x0000000644557981 */ /* 0x000722000c1e1500 */
[----:B0-----:R-:W-:-:S03]  /*37c0*/  IMAD.WIDE R64, R6, 0x2, R92 ;  /* 0x0000000206407825 */ /* 0x001fc600078e025c */
[----:B------:R-:W4:Y:S01]  /*37d0*/  LDL.64 R92, [R1+0x10] ;  /* 0x00001000015c7983 */ /* 0x000f220000100a00 */
[----:B--2---:R-:W-:-:S04]  /*37e0*/  IMAD.WIDE R66, R6, 0x2, R88 ;  /* 0x0000000206427825 */ /* 0x004fc800078e0258 */
[C---:B---3--:R-:W-:Y:S02]  /*37f0*/  IMAD.WIDE R68, R6.reuse, 0x2, R86 ;  /* 0x0000000206447825 */ /* 0x048fe400078e0256 */
[----:B------:R5:W2:Y:S04]  /*3800*/  LDG.E.U16 R86, [R64.64] ;  /* 0x0000000640567981 */ /* 0x000aa8000c1e1500 */
[----:B------:R0:W3:Y:S04]  /*3810*/  LDG.E.U16 R87, [R66.64] ;  /* 0x0000000642577981 */ /* 0x0000e8000c1e1500 */
[----:B------:R4:W2:Y:S01]  /*3820*/  LDG.E.U16 R88, [R68.64] ;  /* 0x0000000644587981 */ /* 0x0008a2000c1e1500 */
[----:B-----5:R-:W-:-:S03]  /*3830*/  IMAD.WIDE R64, R6, 0x2, R96 ;  /* 0x0000000206407825 */ /* 0x020fc600078e0260 */
[----:B------:R-:W5:Y:S04]  /*3840*/  LDL.64 R96, [R1+0x68] ;  /* 0x0000680001607983 */ /* 0x000f680000100a00 */
[----:B------:R1:W2:Y:S01]  /*3850*/  LDG.E.U16 R89, [R64.64] ;  /* 0x0000000640597981 */ /* 0x0002a2000c1e1500 */
[----:B0-----:R-:W-:-:S03]  /*3860*/  IMAD.WIDE R66, R6, 0x2, R98 ;  /* 0x0000000206427825 */ /* 0x001fc600078e0262 */
[----:B------:R-:W2:Y:S01]  /*3870*/  LDL.64 R98, [R1+0x8] ;  /* 0x0000080001627983 */ /* 0x000ea20000100a00 */
[----:B----4-:R-:W-:-:S03]  /*3880*/  IMAD.WIDE R68, R6, 0x2, R90 ;  /* 0x0000000206447825 */ /* 0x010fc600078e025a */
[----:B------:R0:W4:Y:S04]  /*3890*/  LDG.E.U16 R90, [R66.64] ;  /* 0x00000006425a7981 */ /* 0x000128000c1e1500 */
[----:B------:R0:W3:Y:S01]  /*38a0*/  LDG.E.U16 R91, [R68.64] ;  /* 0x00000006445b7981 */ /* 0x0000e2000c1e1500 */
[----:B-1----:R-:W-:-:S04]  /*38b0*/  IMAD.WIDE R64, R6, 0x2, R108 ;  /* 0x0000000206407825 */ /* 0x002fc800078e026c */
[----:B0-----:R-:W-:-:S04]  /*38c0*/  IMAD.WIDE R66, R6, 0x2, R94 ;  /* 0x0000000206427825 */ /* 0x001fc800078e025e */
[C---:B------:R-:W-:Y:S02]  /*38d0*/  IMAD.WIDE R68, R6.reuse, 0x2, R92 ;  /* 0x0000000206447825 */ /* 0x040fe400078e025c */
[----:B------:R0:W3:Y:S04]  /*38e0*/  LDG.E.U16 R92, [R64.64] ;  /* 0x00000006405c7981 */ /* 0x0000e8000c1e1500 */
[----:B------:R1:W3:Y:S04]  /*38f0*/  LDG.E.U16 R93, [R66.64] ;  /* 0x00000006425d7981 */ /* 0x0002e8000c1e1500 */
[----:B------:R5:W3:Y:S01]  /*3900*/  LDG.E.U16 R94, [R68.64] ;  /* 0x00000006445e7981 */ /* 0x000ae2000c1e1500 */
[----:B0-----:R-:W-:-:S04]  /*3910*/  IMAD.WIDE R64, R6, 0x2, R106 ;  /* 0x0000000206407825 */ /* 0x001fc800078e026a */
[C---:B-1----:R-:W-:Y:S01]  /*3920*/  IMAD.WIDE R66, R6.reuse, 0x2, R104 ;  /* 0x0000000206427825 */ /* 0x042fe200078e0268 */
[----:B------:R0:W3:Y:S03]  /*3930*/  LDG.E.U16 R95, [R64.64] ;  /* 0x00000006405f7981 */ /* 0x0000e6000c1e1500 */
[----:B0-----:R-:W-:-:S06]  /*3940*/  IMAD.WIDE R64, R6, 0x2, R102 ;  /* 0x0000000206407825 */ /* 0x001fcc00078e0266 */
[----:B------:R-:W3:Y:S01]  /*3950*/  LDG.E.U16 R64, [R64.64] ;  /* 0x0000000640407981 */ /* 0x000ee2000c1e1500 */
[----:B-----5:R-:W-:-:S03]  /*3960*/  IMAD.WIDE R68, R6, 0x2, R96 ;  /* 0x0000000206447825 */ /* 0x020fc600078e0260 */
[----:B------:R0:W5:Y:S04]  /*3970*/  LDG.E.U16 R96, [R66.64] ;  /* 0x0000000642607981 */ /* 0x000168000c1e1500 */
[----:B------:R2:W5:Y:S01]  /*3980*/  LDG.E.U16 R97, [R68.64] ;  /* 0x0000000644617981 */ /* 0x000562000c1e1500 */
[----:B0-----:R-:W-:-:S04]  /*3990*/  IMAD.WIDE R66, R6, 0x2, R100 ;  /* 0x0000000206427825 */ /* 0x001fc800078e0264 */
[----:B--2---:R-:W-:Y:S02]  /*39a0*/  IMAD.WIDE R68, R6, 0x2, R98 ;  /* 0x0000000206447825 */ /* 0x004fe400078e0262 */
[----:B------:R-:W2:Y:S04]  /*39b0*/  LDG.E.U16 R66, [R66.64] ;  /* 0x0000000642427981 */ /* 0x000ea8000c1e1500 */
[----:B------:R-:W2:Y:S04]  /*39c0*/  LDG.E.U16 R68, [R68.64] ;  /* 0x0000000644447981 */ /* 0x000ea8000c1e1500 */
[----:B------:R-:W-:Y:S01]  /*39d0*/  BAR.SYNC.DEFER_BLOCKING 0x0 ;  /* 0x0000000000007b1d */ /* 0x000fe20000010000 */
[----:B------:R-:W-:-:S02]  /*39e0*/  LOP3.LUT R98, R8, 0x20, RZ, 0x3c, !PT ;  /* 0x0000002008627812 */ /* 0x000fc400078e3cff */
[----:B------:R-:W-:-:S03]  /*39f0*/  LOP3.LUT R99, R8, 0x40, RZ, 0x3c, !PT ;  /* 0x0000004008637812 */ /* 0x000fc600078e3cff */
[----:B------:R-:W-:Y:S04]  /*3a00*/  STS.U16 [R8], R0 ;  /* 0x0000000008007388 */ /* 0x000fe80000000400 */
[----:B------:R-:W-:Y:S04]  /*3a10*/  STS.U16 [R8+0x800], R74 ;  /* 0x0008004a08007388 */ /* 0x000fe80000000400 */
        /* <DEDUP_REMOVED lines=26> */
[----:B---3--:R-:W-:Y:S04]  /*3bc0*/  STS.U16 [R98+0x6200], R87 ;  /* 0x0062005762007388 */ /* 0x008fe80000000400 */
[----:B------:R-:W-:Y:S04]  /*3bd0*/  STS.U16 [R98+0x6a00], R89 ;  /* 0x006a005962007388 */ /* 0x000fe80000000400 */
[----:B----4-:R-:W-:Y:S04]  /*3be0*/  STS.U16 [R98+0x7200], R90 ;  /* 0x0072005a62007388 */ /* 0x010fe80000000400 */
[----:B------:R0:W-:Y:S04]  /*3bf0*/  STS.U16 [R98+0x7a00], R91 ;  /* 0x007a005b62007388 */ /* 0x0001e80000000400 */
[----:B------:R-:W-:Y:S04]  /*3c00*/  STS.U16 [R99+0x400], R47 ;  /* 0x0004002f63007388 */ /* 0x000fe80000000400 */
[----:B------:R-:W-:Y:S04]  /*3c10*/  STS.U16 [R99+0xc00], R46 ;  /* 0x000c002e63007388 */ /* 0x000fe80000000400 */
[----:B------:R-:W-:Y:S04]  /*3c20*/  STS.U16 [R99+0x1400], R45 ;  /* 0x0014002d63007388 */ /* 0x000fe80000000400 */
[----:B------:R-:W-:Y:S04]  /*3c30*/  STS.U16 [R99+0x1c00], R44 ;  /* 0x001c002c63007388 */ /* 0x000fe80000000400 */
[----:B------:R-:W-:Y:S04]  /*3c40*/  STS.U16 [R99+0x2400], R27 ;  /* 0x0024001b63007388 */ /* 0x000fe80000000400 */
[----:B------:R-:W-:Y:S04]  /*3c50*/  STS.U16 [R99+0x2c00], R26 ;  /* 0x002c001a63007388 */ /* 0x000fe80000000400 */
[----:B------:R-:W-:Y:S04]  /*3c60*/  STS.U16 [R99+0x3400], R25 ;  /* 0x0034001963007388 */ /* 0x000fe80000000400 */
[----:B------:R-:W-:Y:S01]  /*3c70*/  STS.U16 [R99+0x3c00], R24 ;  /* 0x003c001863007388 */ /* 0x000fe20000000400 */
[----:B0-----:R-:W-:-:S03]  /*3c80*/  LOP3.LUT R98, R8, 0x60, RZ, 0x3c, !PT ;  /* 0x0000006008627812 */ /* 0x001fc600078e3cff */
        /* <DEDUP_REMOVED lines=19> */
[----:B-----5:R-:W-:Y:S04]  /*3dc0*/  STS.U16 [R98+0x5e00], R96 ;  /* 0x005e006062007388 */ /* 0x020fe80000000400 */
[----:B------:R-:W-:Y:S04]  /*3dd0*/  STS.U16 [R98+0x6600], R97 ;  /* 0x0066006162007388 */ /* 0x000fe80000000400 */
[----:B------:R-:W-:Y:S04]  /*3de0*/  STS.U16 [R98+0x6e00], R64 ;  /* 0x006e004062007388 */ /* 0x000fe80000000400 */
[----:B--2---:R-:W-:Y:S04]  /*3df0*/  STS.U16 [R98+0x7600], R66 ;  /* 0x0076004262007388 */ /* 0x004fe80000000400 */
[----:B------:R-:W-:Y:S04]  /*3e00*/  STS.U16 [R98+0x7e00], R68 ;  /* 0x007e004462007388 */ /* 0x000fe80000000400 */
[----:B------:R-:W-:Y:S01]  /*3e10*/  BAR.SYNC.DEFER_BLOCKING 0x0 ;  /* 0x0000000000007b1d */ /* 0x000fe20000010000 */
[----:B------:R-:W-:-:S05]  /*3e20*/  LOP3.LUT R0, R11, 0x20, RZ, 0x3c, !PT ;  /* 0x000000200b007812 */ /* 0x000fca00078e3cff */
[----:B------:R-:W-:Y:S04]  /*3e30*/  LDSM.16.MT88.4 R68, [R11+0x8000] ;  /* 0x008000000b44783b */ /* 0x000fe80000004200 */
[----:B------:R-:W0:Y:S04]  /*3e40*/  LDSM.16.M88.4 R76, [R9] ;  /* 0x00000000094c783b */ /* 0x000e280000000200 */
[----:B------:R-:W1:Y:S04]  /*3e50*/  LDSM.16.M88.4 R56, [R9+0x4000] ;  /* 0x004000000938783b */ /* 0x000e680000000200 */
[----:B------:R-:W2:Y:S04]  /*3e60*/  LDSM.16.MT88.4 R64, [R0+0x8000] ;  /* 0x008000000040783b */ /* 0x000ea80000004200 */
[----:B------:R-:W3:Y:S04]  /*3e70*/  LDSM.16.MT88.4 R60, [R11+0x8400] ;  /* 0x008400000b3c783b */ /* 0x000ee80000004200 */
[----:B------:R-:W4:Y:S01]  /*3e80*/  LDSM.16.MT88.4 R24, [R0+0x8400] ;  /* 0x008400000018783b */ /* 0x000f220000004200 */
[----:B------:R-:W-:-:S03]  /*3e90*/  LOP3.LUT R84, R9, 0x40, RZ, 0x3c, !PT ;  /* 0x0000004009547812 */ /* 0x000fc600078e3cff */
[----:B------:R-:W-:Y:S04]  /*3ea0*/  LDSM.16.MT88.4 R52, [R11+0x8800] ;  /* 0x008800000b34783b */ /* 0x000fe80000004200 */
[----:B------:R-:W5:Y:S04]  /*3eb0*/  LDSM.16.M88.4 R44, [R84] ;  /* 0x00000000542c783b */ /* 0x000f680000000200 */
[----:B------:R-:W3:Y:S04]  /*3ec0*/  LDSM.16.M88.4 R48, [R84+0x4000] ;  /* 0x004000005430783b */ /* 0x000ee80000000200 */
[----:B------:R-:W3:Y:S01]  /*3ed0*/  LDSM.16.MT88.4 R72, [R0+0x8800] ;  /* 0x008800000048783b */ /* 0x000ee20000004200 */
[C---:B0-----:R-:W-:Y:S08]  /*3ee0*/  HMMA.16816.F32 R80, R68.reuse, R76, RZ ;  /* 0x0000004c4450723c */ /* 0x041ff000000018ff */
[-C--:B-1----:R-:W-:Y:S08]  /*3ef0*/  HMMA.16816.F32 R68, R68, R56.reuse, RZ ;  /* 0x000000384444723c */ /* 0x082ff000000018ff */
[C---:B--2---:R-:W-:Y:S08]  /*3f00*/  HMMA.16816.F32 R20, R64.reuse, R56, RZ ;  /* 0x000000384014723c */ /* 0x044ff000000018ff */
[----:B------:R-:W-:Y:S08]  /*3f10*/  HMMA.16816.F32 R64, R64, R76, RZ ;  /* 0x0000004c4040723c */ /* 0x000ff000000018ff */
[C---:B---3--:R-:W-:Y:S08]  /*3f20*/  HMMA.16816.F32 R80, R60.reuse, R78, R80 ;  /* 0x0000004e3c50723c */ /* 0x048ff00000001850 */
[-C--:B------:R-:W-:Y:S01]  /*3f30*/  HMMA.16816.F32 R60, R60, R58.reuse, R68 ;  /* 0x0000003a3c3c723c */ /* 0x080fe20000001844 */
[----:B------:R-:W-:Y:S07]  /*3f40*/  LDSM.16.M88.4 R68, [R9+0x4080] ;  /* 0x004080000944783b */ /* 0x000fee0000000200 */
[C---:B----4-:R-:W-:Y:S01]  /*3f50*/  HMMA.16816.F32 R56, R24.reuse, R58, R20 ;  /* 0x0000003a1838723c */ /* 0x050fe20000001814 */
[----:B------:R-:W0:Y:S07]  /*3f60*/  LDSM.16.MT88.4 R20, [R11+0x8c00] ;  /* 0x008c00000b14783b */ /* 0x000e2e0000004200 */
[----:B------:R-:W-:Y:S01]  /*3f70*/  HMMA.16816.F32 R76, R24, R78, R64 ;  /* 0x0000004e184c723c */ /* 0x000fe20000001840 */
[----:B------:R-:W1:Y:S04]  /*3f80*/  LDSM.16.MT88.4 R24, [R0+0x8c00] ;  /* 0x008c00000018783b */ /* 0x000e680000004200 */
[----:B------:R-:W-:Y:S03]  /*3f90*/  LDSM.16.M88.4 R64, [R9+0x80] ;  /* 0x000080000940783b */ /* 0x000fe60000000200 */
[C---:B-----5:R-:W-:Y:S08]  /*3fa0*/  HMMA.16816.F32 R80, R52.reuse, R44, R80 ;  /* 0x0000002c3450723c */ /* 0x060ff00000001850 */
[-C--:B------:R-:W-:Y:S01]  /*3fb0*/  HMMA.16816.F32 R52, R52, R48.reuse, R60 ;  /* 0x000000303434723c */ /* 0x080fe2000000183c */
[----:B------:R-:W2:Y:S07]  /*3fc0*/  LDSM.16.MT88.4 R60, [R11+0x9000] ;  /* 0x009000000b3c783b */ /* 0x000eae0000004200 */
[C---:B------:R-:W-:Y:S08]  /*3fd0*/  HMMA.16816.F32 R56, R72.reuse, R48, R56 ;  /* 0x000000304838723c */ /* 0x040ff00000001838 */
[----:B------:R-:W-:Y:S01]  /*3fe0*/  HMMA.16816.F32 R72, R72, R44, R76 ;  /* 0x0000002c4848723c */ /* 0x000fe2000000184c */
[----:B------:R-:W3:Y:S07]  /*3ff0*/  LDSM.16.MT88.4 R76, [R0+0x9000] ;  /* 0x00900000004c783b */ /* 0x000eee0000004200 */
[C---:B0-----:R-:W-:Y:S08]  /*4000*/  HMMA.16816.F32 R52, R20.reuse, R50, R52 ;  /* 0x000000321434723c */ /* 0x041ff00000001834 */
[----:B------:R-:W-:Y:S01]  /*4010*/  HMMA.16816.F32 R80, R20, R46, R80 ;  /* 0x0000002e1450723c */ /* 0x000fe20000001850 */
[----:B------:R-:W0:Y:S07]  /*4020*/  LDSM.16.MT88.4 R20, [R11+0x9400] ;  /* 0x009400000b14783b */ /* 0x000e2e0000004200 */
[C---:B-1----:R-:W-:Y:S01]  /*4030*/  HMMA.16816.F32 R56, R24.reuse, R50, R56 ;  /* 0x000000321838723c */ /* 0x042fe20000001838 */
[----:B------:R-:W-:Y:S07]  /*4040*/  LDSM.16.M88.4 R48, [R84+0x4080] ;  /* 0x004080005430783b */ /* 0x000fee0000000200 */
[----:B------:R-:W-:Y:S01]  /*4050*/  HMMA.16816.F32 R72, R24, R46, R72 ;  /* 0x0000002e1848723c */ /* 0x000fe20000001848 */
[----:B------:R-:W1:Y:S04]  /*4060*/  LDSM.16.MT88.4 R24, [R0+0x9400] ;  /* 0x009400000018783b */ /* 0x000e680000004200 */
[----:B------:R-:W-:Y:S03]  /*4070*/  LDSM.16.M88.4 R44, [R84+0x80] ;  /* 0x00008000542c783b */ /* 0x000fe60000000200 */
[C---:B--2---:R-:W-:Y:S08]  /*4080*/  HMMA.16816.F32 R52, R60.reuse, R68, R52 ;  /* 0x000000443c34723c */ /* 0x044ff00000001834 */
[----:B------:R-:W-:Y:S01]  /*4090*/  HMMA.16816.F32 R80, R60, R64, R80 ;  /* 0x000000403c50723c */ /* 0x000fe20000001850 */
[----:B------:R-:W2:Y:S07]  /*40a0*/  LDSM.16.MT88.4 R60, [R11+0x9800] ;  /* 0x009800000b3c783b */ /* 0x000eae0000004200 */
[C---:B---3--:R-:W-:Y:S08]  /*40b0*/  HMMA.16816.F32 R56, R76.reuse, R68, R56 ;  /* 0x000000444c38723c */ /* 0x048ff00000001838 */
[----:B------:R-:W-:Y:S01]  /*40c0*/  HMMA.16816.F32 R72, R76, R64, R72 ;  /* 0x000000404c48723c */ /* 0x000fe20000001848 */
[----:B------:R-:W3:Y:S07]  /*40d0*/  LDSM.16.MT88.4 R76, [R0+0x9800] ;  /* 0x00980000004c783b */ /* 0x000eee0000004200 */
[C---:B0-----:R-:W-:Y:S08]  /*40e0*/  HMMA.16816.F32 R52, R20.reuse, R70, R52 ;  /* 0x000000461434723c */ /* 0x041ff00000001834 */
[----:B------:R-:W-:Y:S01]  /*40f0*/  HMMA.16816.F32 R80, R20, R66, R80 ;  /* 0x000000421450723c */ /* 0x000fe20000001850 */
[----:B------:R-:W0:Y:S07]  /*4100*/  LDSM.16.MT88.4 R20, [R11+0x9c00] ;  /* 0x009c00000b14783b */ /* 0x000e2e0000004200 */
[C---:B-1----:R-:W-:Y:S01]  /*4110*/  HMMA.16816.F32 R56, R24.reuse, R70, R56 ;  /* 0x000000461838723c */ /* 0x042fe20000001838 */
[----:B------:R1:W4:Y:S07]  /*4120*/  LDSM.16.MT88.4 R68, [R0+0x9c00] ;  /* 0x009c00000044783b */ /* 0x00032e0000004200 */
[----:B------:R-:W-:Y:S01]  /*4130*/  HMMA.16816.F32 R72, R24, R66, R72 ;  /* 0x000000421848723c */ /* 0x000fe20000001848 */
[----:B------:R-:W5:Y:S07]  /*4140*/  S2R R98, SR_TID.X ;  /* 0x0000000000627919 */ /* 0x000f6e0000002100 */
[C---:B--2---:R-:W-:Y:S08]  /*4150*/  HMMA.16816.F32 R52, R60.reuse, R48, R52 ;  /* 0x000000303c34723c */ /* 0x044ff00000001834 */
[----:B------:R-:W-:Y:S08]  /*4160*/  HMMA.16816.F32 R80, R60, R44, R80 ;  /* 0x0000002c3c50723c */ /* 0x000ff00000001850 */
[C---:B---3--:R-:W-:Y:S08]  /*4170*/  HMMA.16816.F32 R56, R76.reuse, R48, R56 ;  /* 0x000000304c38723c */ /* 0x048ff00000001838 */
[----:B------:R-:W-:Y:S01]  /*4180*/  HMMA.16816.F32 R72, R76, R44, R72 ;  /* 0x0000002c4c48723c */ /* 0x000fe20000001848 */
[----:B-----5:R-:W-:-:S07]  /*4190*/  LOP3.LUT R99, R98, 0x3, RZ, 0xc0, !PT ;  /* 0x0000000362637812 */ /* 0x020fce00078ec0ff */
[----:B0-----:R-:W-:Y:S01]  /*41a0*/  HMMA.16816.F32 R52, R20, R50, R52 ;  /* 0x000000321434723c */ /* 0x001fe20000001834 */
[----:B-1----:R-:W-:Y:S01]  /*41b0*/  IMAD.SHL.U32 R0, R99, 0x2, RZ ;  /* 0x0000000263007824 */ /* 0x002fe200078e00ff */
[----:B------:R-:W-:-:S06]  /*41c0*/  LOP3.LUT R98, R98, 0xe0, RZ, 0xc0, !PT ;  /* 0x000000e062627812 */ /* 0x000fcc00078ec0ff */
[----:B------:R-:W-:Y:S01]  /*41d0*/  HMMA.16816.F32 R80, R20, R46, R80 ;  /* 0x0000002e1450723c */ /* 0x000fe20000001850 */
[----:B------:R-:W-:-:S07]  /*41e0*/  LEA.HI R0, R98, R0, RZ, 0x1e ;  /* 0x0000000062007211 */ /* 0x000fce00078ff0ff */
[----:B----4-:R-:W-:Y:S01]  /*41f0*/  HMMA.16816.F32 R56, R68, R50, R56 ;  /* 0x000000324438723c */ /* 0x010fe20000001838 */
[----:B------:R-:W-:-:S07]  /*4200*/  IADD3 R0, R0, UR4, RZ ;  /* 0x0000000400007c10 */ /* 0x000fce000fffe0ff */
[----:B------:R-:W-:Y:S01]  /*4210*/  HMMA.16816.F32 R72, R68, R46, R72 ;  /* 0x0000002e4448723c */ /* 0x000fe20000001848 */
[----:B------:R-:W-:Y:S01]  /*4220*/  IADD3 R2, R0, 0x40, RZ ;  /* 0x0000004000027810 */ /* 0x000fe20007ffe0ff */
[----:B------:R-:W-:-:S03]  /*4230*/  FMUL R3, R54, c[0x0][0x188] ;  /* 0x0000620036037a20 */ /* 0x000fc60000400000 */
[-C--:B------:R-:W-:Y:S02]  /*4240*/  ISETP.GE.AND P6, PT, R111, R2.reuse, PT ;  /* 0x000000026f00720c */ /* 0x080fe40003fc6270 */
[-C--:B------:R-:W-:Y:S02]  /*4250*/  ISETP.GE.AND P5, PT, R13, R2.reuse, PT ;  /* 0x000000020d00720c */ /* 0x080fe40003fa6270 */
[-C--:B------:R-:W-:Y:S02]  /*4260*/  ISETP.GE.AND P2, PT, R14, R2.reuse, PT ;  /* 0x000000020e00720c */ /* 0x080fe40003f46270 */
[----:B------:R-:W-:Y:S01]  /*4270*/  ISETP.GE.AND P4, PT, R15, R2, PT ;  /* 0x000000020f00720c */ /* 0x000fe20003f86270 */
[----:B------:R-:W-:Y:S01]  /*4280*/  FMUL R2, R52, c[0x0][0x188] ;  /* 0x0000620034027a20 */ /* 0x000fe20000400000 */
[----:B------:R-:W-:Y:S01]  /*4290*/  FSEL R3, R3, -INF , P5 ;  /* 0xff80000003037808 */ /* 0x000fe20002800000 */
[----:B------:R-:W-:Y:S01]  /*42a0*/  FMUL R27, R80, c[0x0][0x188] ;  /* 0x00006200501b7a20 */ /* 0x000fe20000400000 */
[-C--:B------:R-:W-:Y:S01]  /*42b0*/  ISETP.GE.AND P3, PT, R111, R0.reuse, PT ;  /* 0x000000006f00720c */ /* 0x080fe20003f66270 */
[----:B------:R-:W-:Y:S01]  /*42c0*/  FMUL R19, R81, c[0x0][0x188] ;  /* 0x0000620051137a20 */ /* 0x000fe20000400000 */
[----:B------:R-:W-:Y:S01]  /*42d0*/  FSEL R2, R2, -INF , P6 ;  /* 0xff80000002027808 */ /* 0x000fe20003000000 */
[----:B------:R-:W-:Y:S01]  /*42e0*/  FMUL R25, R82, c[0x0][0x188] ;  /* 0x0000620052197a20 */ /* 0x000fe20000400000 */
[-C--:B------:R-:W-:Y:S01]  /*42f0*/  ISETP.GT.AND P6, PT, R111, R0.reuse, PT ;  /* 0x000000006f00720c */ /* 0x080fe20003fc4270 */
[----:B------:R-:W-:Y:S01]  /*4300*/  FMUL R4, R56, c[0x0][0x188] ;  /* 0x0000620038047a20 */ /* 0x000fe20000400000 */
[-C--:B------:R-:W-:Y:S01]  /*4310*/  ISETP.GE.AND P5, PT, R13, R0.reuse, PT ;  /* 0x000000000d00720c */ /* 0x080fe20003fa6270 */
[----:B------:R-:W-:Y:S01]  /*4320*/  FMUL R20, R58, c[0x0][0x188] ;  /* 0x000062003a147a20 */ /* 0x000fe20000400000 */
[----:B------:R-:W-:Y:S01]  /*4330*/  FSEL R27, R27, -INF , P3 ;  /* 0xff8000001b1b7808 */ /* 0x000fe20001800000 */
        /* <DEDUP_REMOVED lines=9> */
[----:B------:R-:W-:-:S02]  /*43d0*/  ISETP.GT.AND P2, PT, R13, R0, PT ;  /* 0x000000000d00720c */ /* 0x000fc40003f44270 */
[CC--:B------:R-:W-:Y:S02]  /*43e0*/  ISETP.GE.AND P4, PT, R14.reuse, R0.reuse, PT ;  /* 0x000000000e00720c */ /* 0x0c0fe40003f86270 */
[-C--:B------:R-:W-:Y:S02]  /*43f0*/  ISETP.GT.AND P3, PT, R14, R0.reuse, PT ;  /* 0x000000000e00720c */ /* 0x080fe40003f64270 */
[CC--:B------:R-:W-:Y:S02]  /*4400*/  ISETP.GE.AND P6, PT, R15.reuse, R0.reuse, PT ;  /* 0x000000000f00720c */ /* 0x0c0fe40003fc6270 */
[----:B------:R-:W-:Y:S02]  /*4410*/  ISETP.GT.AND P5, PT, R15, R0, PT ;  /* 0x000000000f00720c */ /* 0x000fe40003fa4270 */
[----:B------:R-:W-:Y:S02]  /*4420*/  IADD3 R0, R0, 0x41, RZ ;  /* 0x0000004100007810 */ /* 0x000fe40007ffe0ff */
[----:B------:R-:W-:-:S02]  /*4430*/  FSEL R26, R26, -INF , P2 ;  /* 0xff8000001a1a7808 */ /* 0x000fc40001000000 */
[----:B------:R-:W-:Y:S02]  /*4440*/  FSEL R24, R24, -INF , P4 ;  /* 0xff80000018187808 */ /* 0x000fe40002000000 */
[----:B------:R-:W-:Y:S02]  /*4450*/  FSEL R23, R23, -INF , P3 ;  /* 0xff80000017177808 */ /* 0x000fe40001800000 */
[----:B------:R-:W-:Y:S02]  /*4460*/  FSEL R21, R21, -INF , P6 ;  /* 0xff80000015157808 */ /* 0x000fe40003000000 */
[----:B------:R-:W-:Y:S01]  /*4470*/  FSEL R22, R22, -INF , P5 ;  /* 0xff80000016167808 */ /* 0x000fe20002800000 */
[----:B------:R-:W-:Y:S01]  /*4480*/  FMUL R44, R53, c[0x0][0x188] ;  /* 0x00006200352c7a20 */ /* 0x000fe20000400000 */
[-C--:B------:R-:W-:Y:S01]  /*4490*/  ISETP.GE.AND P2, PT, R111, R0.reuse, PT ;  /* 0x000000006f00720c */ /* 0x080fe20003f46270 */
[----:B------:R-:W-:Y:S01]  /*44a0*/  FMUL R46, R55, c[0x0][0x188] ;  /* 0x00006200372e7a20 */ /* 0x000fe20000400000 */
[-C--:B------:R-:W-:Y:S01]  /*44b0*/  ISETP.GE.AND P4, PT, R13, R0.reuse, PT ;  /* 0x000000000d00720c */ /* 0x080fe20003f86270 */
[----:B------:R-:W-:Y:S01]  /*44c0*/  FMUL R47, R57, c[0x0][0x188] ;  /* 0x00006200392f7a20 */ /* 0x000fe20000400000 */
[-C--:B------:R-:W-:Y:S01]  /*44d0*/  ISETP.GE.AND P3, PT, R14, R0.reuse, PT ;  /* 0x000000000e00720c */ /* 0x080fe20003f66270 */
[----:B------:R-:W-:Y:S01]  /*44e0*/  FMUL R49, R59, c[0x0][0x188] ;  /* 0x000062003b317a20 */ /* 0x000fe20000400000 */
[----:B------:R-:W-:-:S02]  /*44f0*/  ISETP.GE.AND P6, PT, R15, R0, PT ;  /* 0x000000000f00720c */ /* 0x000fc40003fc6270 */
[----:B------:R-:W-:Y:S02]  /*4500*/  FMNMX R51, R27, R19, !PT ;  /* 0x000000131b337209 */ /* 0x000fe40007800000 */
[----:B------:R-:W-:Y:S02]  /*4510*/  FMNMX R52, R25, R26, !PT ;  /* 0x0000001a19347209 */ /* 0x000fe40007800000 */
[----:B------:R-:W-:Y:S02]  /*4520*/  FMNMX R48, R24, R23, !PT ;  /* 0x0000001718307209 */ /* 0x000fe40007800000 */
[----:B------:R-:W-:Y:S02]  /*4530*/  FMNMX R45, R21, R22, !PT ;  /* 0x00000016152d7209 */ /* 0x000fe40007800000 */
[----:B------:R-:W-:Y:S02]  /*4540*/  FSEL R44, R44, -INF , P2 ;  /* 0xff8000002c2c7808 */ /* 0x000fe40001000000 */
[----:B------:R-:W-:-:S02]  /*4550*/  FSEL R46, R46, -INF , P4 ;  /* 0xff8000002e2e7808 */ /* 0x000fc40002000000 */
[----:B------:R-:W-:Y:S02]  /*4560*/  FSEL R47, R47, -INF , P3 ;  /* 0xff8000002f2f7808 */ /* 0x000fe40001800000 */
[----:B------:R-:W-:Y:S02]  /*4570*/  FSEL R49, R49, -INF , P6 ;  /* 0xff80000031317808 */ /* 0x000fe40003000000 */
[----:B------:R-:W-:Y:S02]  /*4580*/  FMNMX R51, R2, R51, !PT ;  /* 0x0000003302337209 */ /* 0x000fe40007800000 */
[----:B------:R-:W-:Y:S02]  /*4590*/  FMNMX R52, R3, R52, !PT ;  /* 0x0000003403347209 */ /* 0x000fe40007800000 */
[----:B------:R-:W-:Y:S02]  /*45a0*/  FMNMX R48, R4, R48, !PT ;  /* 0x0000003004307209 */ /* 0x000fe40007800000 */
[----:B------:R-:W-:-:S02]  /*45b0*/  FMNMX R45, R20, R45, !PT ;  /* 0x0000002d142d7209 */ /* 0x000fc40007800000 */
[----:B------:R-:W-:Y:S02]  /*45c0*/  FMNMX R51, R44, R51, !PT ;  /* 0x000000332c337209 */ /* 0x000fe40007800000 */
[----:B------:R-:W-:Y:S02]  /*45d0*/  FMNMX R52, R46, R52, !PT ;  /* 0x000000342e347209 */ /* 0x000fe40007800000 */
[----:B------:R-:W-:Y:S02]  /*45e0*/  FMNMX R48, R47, R48, !PT ;  /* 0x000000302f307209 */ /* 0x000fe40007800000 */
[----:B------:R-:W-:Y:S01]  /*45f0*/  FMNMX R45, R49, R45, !PT ;  /* 0x0000002d312d7209 */ /* 0x000fe20007800000 */
[----:B------:R-:W0:Y:S04]  /*4600*/  SHFL.BFLY PT, R53, R51, 0x2, 0x1f ;  /* 0x0c401f0033357f89 */ /* 0x000e2800000e0000 */
[----:B------:R-:W1:Y:S04]  /*4610*/  SHFL.BFLY PT, R54, R52, 0x2, 0x1f ;  /* 0x0c401f0034367f89 */ /* 0x000e6800000e0000 */
[----:B------:R-:W2:Y:S04]  /*4620*/  SHFL.BFLY PT, R50, R48, 0x2, 0x1f ;  /* 0x0c401f0030327f89 */ /* 0x000ea800000e0000 */
[----:B------:R-:W3:Y:S01]  /*4630*/  SHFL.BFLY PT, R0, R45, 0x2, 0x1f ;  /* 0x0c401f002d007f89 */ /* 0x000ee200000e0000 */
[----:B0-----:R-:W-:-:S02]  /*4640*/  FMNMX R53, R51, R53, !PT ;  /* 0x0000003533357209 */ /* 0x001fc40007800000 */
[----:B-1----:R-:W-:Y:S02]  /*4650*/  FMNMX R54, R52, R54, !PT ;  /* 0x0000003634367209 */ /* 0x002fe40007800000 */
[----:B--2---:R-:W-:Y:S02]  /*4660*/  FMNMX R50, R48, R50, !PT ;  /* 0x0000003230327209 */ /* 0x004fe40007800000 */
[----:B---3--:R-:W-:Y:S01]  /*4670*/  FMNMX R0, R45, R0, !PT ;  /* 0x000000002d007209 */ /* 0x008fe20007800000 */
[----:B------:R-:W0:Y:S04]  /*4680*/  SHFL.BFLY PT, R48, R54, 0x1, 0x1f ;  /* 0x0c201f0036307f89 */ /* 0x000e2800000e0000 */
[----:B------:R-:W1:Y:S04]  /*4690*/  SHFL.BFLY PT, R45, R53, 0x1, 0x1f ;  /* 0x0c201f00352d7f89 */ /* 0x000e6800000e0000 */
[----:B------:R-:W2:Y:S04]  /*46a0*/  SHFL.BFLY PT, R51, R50, 0x1, 0x1f ;  /* 0x0c201f0032337f89 */ /* 0x000ea800000e0000 */
[----:B------:R-:W3:Y:S01]  /*46b0*/  SHFL.BFLY PT, R52, R0, 0x1, 0x1f ;  /* 0x0c201f0000347f89 */ /* 0x000ee200000e0000 */
[----:B------:R-:W-:Y:S01]  /*46c0*/  BSSY B0, `(.L_x_1) ;  /* 0x0000011000007945 */ /* 0x000fe20003800000 */
[----:B0-----:R-:W-:-:S02]  /*46d0*/  FMNMX R48, R54, R48, !PT ;  /* 0x0000003036307209 */ /* 0x001fc40007800000 */
[----:B-1----:R-:W-:Y:S02]  /*46e0*/  FMNMX R45, R53, R45, !PT ;  /* 0x0000002d352d7209 */ /* 0x002fe40007800000 */
[----:B--2---:R-:W-:Y:S02]  /*46f0*/  FMNMX R51, R50, R51, !PT ;  /* 0x0000003332337209 */ /* 0x004fe40007800000 */
[----:B---3--:R-:W-:Y:S01]  /*4700*/  FMNMX R52, R0, R52, !PT ;  /* 0x0000003400347209 */ /* 0x008fe20007800000 */
[----:B------:R-:W-:Y:S06]  /*4710*/  BAR.SYNC.DEFER_BLOCKING 0x0 ;  /* 0x0000000000007b1d */ /* 0x000fec0000010000 */
[----:B------:R-:W-:Y:S05]  /*4720*/  @P1 BRA `(.L_x_2) ;  /* 0x000000a000001947 */ /* 0x000fea0003800000 */
[----:B------:R-:W2:Y:S04]  /*4730*/  LDL R60, [R1] ;  /* 0x00000000013c7983 */ /* 0x000ea80000100800 */
[----:B------:R-:W0:Y:S02]  /*4740*/  S2R R98, SR_TID.X ;  /* 0x0000000000627919 */ /* 0x000e240000002100 */
[----:B0-----:R-:W-:-:S02]  /*4750*/  LOP3.LUT R99, R98, 0xff, RZ, 0xc0, !PT ;  /* 0x000000ff62637812 */ /* 0x001fc400078ec0ff */
[----:B------:R-:W-:Y:S02]  /*4760*/  LOP3.LUT R98, R98, 0x1c, RZ, 0xc0, !PT ;  /* 0x0000001c62627812 */ /* 0x000fe400078ec0ff */
[----:B------:R-:W-:-:S03]  /*4770*/  SHF.R.U32.HI R62, RZ, 0x3, R99 ;  /* 0x00000003ff3e7819 */ /* 0x000fc60000011663 */
[----:B------:R-:W-:Y:S01]  /*4780*/  IMAD.SHL.U32 R61, R98, 0x8, RZ ;  /* 0x00000008623d7824 */ /* 0x000fe200078e00ff */
[----:B------:R-:W-:-:S05]  /*4790*/  LOP3.LUT R62, R62, 0x1c, RZ, 0xc0, !PT ;  /* 0x0000001c3e3e7812 */ /* 0x000fca00078ec0ff */
[----:B------:R-:W-:-:S05]  /*47a0*/  IMAD.IADD R61, R61, 0x1, R62 ;  /* 0x000000013d3d7824 */ /* 0x000fca00078e023e */
[----:B------:R0:W-:Y:S04]  /*47b0*/  STS [R61], R45 ;  /* 0x0000002d3d007388 */ /* 0x0001e80000000800 */
[----:B--2---:R0:W-:Y:S02]  /*47c0*/  STS [R60], R48 ;  /* 0x000000303c007388 */ /* 0x0041e40000000800 */
.L_x_2:
[----:B------:R-:W-:Y:S05]  /*47d0*/  BSYNC B0 ;  /* 0x0000000000007941 */ /* 0x000fea0003800000 */
.L_x_1:
[----:B------:R-:W-:Y:S01]  /*47e0*/  BSSY B0, `(.L_x_3) ;  /* 0x000000c000007945 */ /* 0x000fe20003800000 */
[----:B------:R-:W-:Y:S05]  /*47f0*/  @P1 BRA `(.L_x_4) ;  /* 0x000000a000001947 */ /* 0x000fea0003800000 */
[----:B------:R-:W1:Y:S02]  /*4800*/  S2R R0, SR_TID.X ;  /* 0x0000000000007919 */ /* 0x000e640000002100 */
[----:B-1----:R-:W-:-:S04]  /*4810*/  LOP3.LUT R0, R0, 0xff, RZ, 0xc0, !PT ;  /* 0x000000ff00007812 */ /* 0x002fc800078ec0ff */
[--C-:B0-----:R-:W-:Y:S02]  /*4820*/  SHF.R.U32.HI R45, RZ, 0x3, R0.reuse ;  /* 0x00000003ff2d7819 */ /* 0x101fe40000011600 */
[----:B------:R-:W-:Y:S02]  /*4830*/  SHF.R.U32.HI R0, RZ, 0x3, R0 ;  /* 0x00000003ff007819 */ /* 0x000fe40000011600 */
[----:B------:R-:W-:Y:S02]  /*4840*/  LOP3.LUT R45, R45, 0x1c, RZ, 0xc0, !PT ;  /* 0x0000001c2d2d7812 */ /* 0x000fe400078ec0ff */
[----:B------:R-:W-:-:S03]  /*4850*/  LOP3.LUT R0, R0, 0x1c, RZ, 0xc0, !PT ;  /* 0x0000001c00007812 */ /* 0x000fc600078ec0ff */
[----:B------:R-:W-:Y:S02]  /*4860*/  IMAD.IADD R45, R45, 0x1, R125 ;  /* 0x000000012d2d7824 */ /* 0x000fe400078e027d */
[----:B------:R-:W-:-:S03]  /*4870*/  IMAD.IADD R0, R0, 0x1, R123 ;  /* 0x0000000100007824 */ /* 0x000fc600078e027b */
[----:B------:R0:W-:Y:S04]  /*4880*/  STS [R45], R51 ;  /* 0x000000332d007388 */ /* 0x0001e80000000800 */
[----:B------:R0:W-:Y:S02]  /*4890*/  @!P1 STS [R0], R52 ;  /* 0x0000003400009388 */ /* 0x0001e40000000800 */
.L_x_4:
[----:B------:R-:W-:Y:S05]  /*48a0*/  BSYNC B0 ;  /* 0x0000000000007941 */ /* 0x000fea0003800000 */
.L_x_3:
[----:B------:R-:W1:Y:S01]  /*48b0*/  S2R R59, SR_TID.X ;  /* 0x00000000003b7919 */ /* 0x000e620000002100 */
[----:B------:R-:W-:Y:S03]  /*48c0*/  BSSY B0, `(.L_x_5) ;  /* 0x000007b000007945 */ /* 0x000fe60003800000 */
[----:B------:R-:W-:Y:S06]  /*48d0*/  BAR.SYNC.DEFER_BLOCKING 0x0 ;  /* 0x0000000000007b1d */ /* 0x000fec0000010000 */
[----:B0-----:R-:W0:Y:S04]  /*48e0*/  S2R R48, SR_TID.X ;  /* 0x0000000000307919 */ /* 0x001e280000002100 */
[----:B------:R-:W2:Y:S01]  /*48f0*/  S2R R62, SR_TID.X ;  /* 0x00000000003e7919 */ /* 0x000ea20000002100 */
[----:B-1----:R-:W-:-:S05]  /*4900*/  LOP3.LUT R80, R59, 0xff, RZ, 0xc0, !PT ;  /* 0x000000ff3b507812 */ /* 0x002fca00078ec0ff */
[----:B------:R-:W1:Y:S01]  /*4910*/  LDS R0, [R80.X4] ;  /* 0x0000000050007984 */ /* 0x000e620000004800 */
[----:B0-----:R-:W-:Y:S02]  /*4920*/  SHF.R.U32.HI R48, RZ, 0x2, R48 ;  /* 0x00000002ff307819 */ /* 0x001fe40000011630 */
[----:B--2---:R-:W-:Y:S02]  /*4930*/  LOP3.LUT R61, R62, 0x1c, RZ, 0xc0, !PT ;  /* 0x0000001c3e3d7812 */ /* 0x004fe400078ec0ff */
[----:B------:R-:W-:-:S04]  /*4940*/  SGXT.U32 R48, R48, 0x3 ;  /* 0x000000033030781a */ /* 0x000fc80000000000 */
[----:B------:R-:W-:-:S04]  /*4950*/  LOP3.LUT R48, R48, 0x8, RZ, 0xfc, !PT ;  /* 0x0000000830307812 */ /* 0x000fc800078efcff */
[----:B------:R-:W-:Y:S01]  /*4960*/  SHF.L.U32 R48, R48, 0x5, RZ ;  /* 0x0000000530307819 */ /* 0x000fe200000006ff */
[----:B-1----:R-:W0:Y:S02]  /*4970*/  SHFL.BFLY PT, R45, R0, 0x4, 0x1f ;  /* 0x0c801f00002d7f89 */ /* 0x002e2400000e0000 */
[----:B0-----:R-:W-:-:S05]  /*4980*/  FMNMX R45, R0, R45, !PT ;  /* 0x0000002d002d7209 */ /* 0x001fca0007800000 */
[----:B------:R-:W0:Y:S02]  /*4990*/  SHFL.BFLY PT, R0, R45, 0x2, 0x1f ;  /* 0x0c401f002d007f89 */ /* 0x000e2400000e0000 */
[----:B0-----:R-:W-:-:S05]  /*49a0*/  FMNMX R0, R45, R0, !PT ;  /* 0x000000002d007209 */ /* 0x001fca0007800000 */
[----:B------:R-:W0:Y:S02]  /*49b0*/  SHFL.BFLY PT, R45, R0, 0x1, 0x1f ;  /* 0x0c201f00002d7f89 */ /* 0x000e2400000e0000 */
[----:B0-----:R-:W-:-:S05]  /*49c0*/  FMNMX R45, R0, R45, !PT ;  /* 0x0000002d002d7209 */ /* 0x001fca0007800000 */
[----:B------:R-:W-:Y:S04]  /*49d0*/  @!P0 STS [R80.X4], R45 ;  /* 0x0000002d50008388 */ /* 0x000fe80000004800 */
[----:B------:R-:W-:Y:S06]  /*49e0*/  BAR.SYNC.DEFER_BLOCKING 0x0 ;  /* 0x0000000000007b1d */ /* 0x000fec0000010000 */
[----:B------:R-:W0:Y:S04]  /*49f0*/  LDS R0, [R61.X8] ;  /* 0x000000003d007984 */ /* 0x000e280000008800 */
[----:B------:R-:W1:Y:S04]  /*4a00*/  LDS R45, [R48] ;  /* 0x00000000302d7984 */ /* 0x000e680000000800 */
[----:B------:R-:W2:Y:S04]  /*4a10*/  LDS R48, [R125] ;  /* 0x000000007d307984 */ /* 0x000ea80000000800 */
[----:B------:R-:W3:Y:S01]  /*4a20*/  LDS R50, [R123] ;  /* 0x000000007b327984 */ /* 0x000ee20000000800 */
[----:B0-----:R-:W-:-:S05]  /*4a30*/  FMNMX R0, R0, R5, !PT ;  /* 0x0000000500007209 */ /* 0x001fca0007800000 */
[--C-:B------:R-:W-:Y:S01]  /*4a40*/  FADD R51, R2, -R0.reuse ;  /* 0x8000000002337221 */ /* 0x100fe20000000000 */
[----:B-1----:R-:W-:Y:S01]  /*4a50*/  FMNMX R2, R45, R18, !PT ;  /* 0x000000122d027209 */ /* 0x002fe20007800000 */
[--C-:B------:R-:W-:Y:S02]  /*4a60*/  FADD R45, R44, -R0.reuse ;  /* 0x800000002c2d7221 */ /* 0x100fe40000000000 */
[----:B------:R-:W-:Y:S02]  /*4a70*/  FMUL R51, R51, 1.4426950216293334961 ;  /* 0x3fb8aa3b33337820 */ /* 0x000fe40000400000 */
[----:B------:R-:W-:Y:S02]  /*4a80*/  FMUL R45, R45, 1.4426950216293334961 ;  /* 0x3fb8aa3b2d2d7820 */ /* 0x000fe40000400000 */
[----:B------:R0:W-:Y:S01]  /*4a90*/  MUFU.EX2 R44, R51 ;  /* 0x00000033002c7308 */ /* 0x0001e20000000800 */
[--C-:B------:R-:W-:Y:S02]  /*4aa0*/  FADD R27, R27, -R0.reuse ;  /* 0x800000001b1b7221 */ /* 0x100fe40000000000 */
[----:B------:R-:W-:-:S02]  /*4ab0*/  FADD R19, R19, -R0 ;  /* 0x8000000013137221 */ /* 0x000fc40000000000 */
[--C-:B------:R-:W-:Y:S02]  /*4ac0*/  FADD R26, R26, -R2.reuse ;  /* 0x800000021a1a7221 */ /* 0x100fe40000000000 */
[----:B------:R-:W-:Y:S02]  /*4ad0*/  FMUL R27, R27, 1.4426950216293334961 ;  /* 0x3fb8aa3b1b1b7820 */ /* 0x000fe40000400000 */
[----:B0-----:R-:W-:Y:S02]  /*4ae0*/  FADD R51, R25, -R2 ;  /* 0x8000000219337221 */ /* 0x001fe40000000000 */
[----:B------:R0:W-:Y:S01]  /*4af0*/  MUFU.EX2 R25, R45 ;  /* 0x0000002d00197308 */ /* 0x0001e20000000800 */
[----:B------:R-:W-:Y:S02]  /*4b00*/  FMUL R19, R19, 1.4426950216293334961 ;  /* 0x3fb8aa3b13137820 */ /* 0x000fe40000400000 */
[----:B------:R-:W-:Y:S02]  /*4b10*/  FMUL R26, R26, 1.4426950216293334961 ;  /* 0x3fb8aa3b1a1a7820 */ /* 0x000fe40000400000 */
[----:B------:R-:W-:-:S02]  /*4b20*/  FADD R18, -R2, R18 ;  /* 0x0000001202127221 */ /* 0x000fc40000000100 */
[----:B------:R-:W-:Y:S01]  /*4b30*/  FADD R5, -R0, R5 ;  /* 0x0000000500057221 */ /* 0x000fe20000000100 */
[----:B------:R-:W-:Y:S01]  /*4b40*/  MUFU.EX2 R27, R27 ;  /* 0x0000001b001b7308 */ /* 0x000fe20000000800 */
[----:B0-----:R-:W-:Y:S02]  /*4b50*/  FMUL R45, R51, 1.4426950216293334961 ;  /* 0x3fb8aa3b332d7820 */ /* 0x001fe40000400000 */
[--C-:B------:R-:W-:Y:S01]  /*4b60*/  FADD R51, R3, -R2.reuse ;  /* 0x8000000203337221 */ /* 0x100fe20000000000 */
[----:B--2---:R-:W-:Y:S01]  /*4b70*/  FMNMX R3, R48, R7, !PT ;  /* 0x0000000730037209 */ /* 0x004fe20007800000 */
[----:B------:R-:W-:Y:S02]  /*4b80*/  FADD R48, R46, -R2 ;  /* 0x800000022e307221 */ /* 0x000fe40000000000 */
[----:B------:R-:W-:Y:S01]  /*4b90*/  FMUL R51, R51, 1.4426950216293334961 ;  /* 0x3fb8aa3b33337820 */ /* 0x000fe20000400000 */
[----:B------:R-:W0:Y:S01]  /*4ba0*/  MUFU.EX2 R19, R19 ;  /* 0x0000001300137308 */ /* 0x000e220000000800 */
[----:B------:R-:W-:-:S02]  /*4bb0*/  FMUL R48, R48, 1.4426950216293334961 ;  /* 0x3fb8aa3b30307820 */ /* 0x000fc40000400000 */
[--C-:B------:R-:W-:Y:S02]  /*4bc0*/  FADD R47, R47, -R3.reuse ;  /* 0x800000032f2f7221 */ /* 0x100fe40000000000 */
[----:B------:R-:W-:Y:S02]  /*4bd0*/  FADD R23, R23, -R3 ;  /* 0x8000000317177221 */ /* 0x000fe40000000000 */
[----:B------:R-:W-:Y:S01]  /*4be0*/  FMUL R47, R47, 1.4426950216293334961 ;  /* 0x3fb8aa3b2f2f7820 */ /* 0x000fe20000400000 */
[----:B------:R1:W-:Y:S01]  /*4bf0*/  MUFU.EX2 R46, R51 ;  /* 0x00000033002e7308 */ /* 0x0003e20000000800 */
[----:B------:R-:W-:Y:S02]  /*4c00*/  FMUL R23, R23, 1.4426950216293334961 ;  /* 0x3fb8aa3b17177820 */ /* 0x000fe40000400000 */
[----:B------:R-:W-:-:S05]  /*4c10*/  FMUL R5, R5, 1.4426950216293334961 ;  /* 0x3fb8aa3b05057820 */ /* 0x000fca0000400000 */
[----:B------:R-:W-:Y:S01]  /*4c20*/  MUFU.EX2 R45, R45 ;  /* 0x0000002d002d7308 */ /* 0x000fe20000000800 */
[----:B-1----:R-:W-:Y:S02]  /*4c30*/  FADD R51, R24, -R3 ;  /* 0x8000000318337221 */ /* 0x002fe40000000000 */
[----:B0-----:R-:W-:-:S04]  /*4c40*/  FADD R58, R27, R19 ;  /* 0x000000131b3a7221 */ /* 0x001fc80000000000 */
[----:B------:R-:W-:Y:S01]  /*4c50*/  FADD R58, R44, R58 ;  /* 0x0000003a2c3a7221 */ /* 0x000fe20000000000 */
[----:B------:R-:W0:Y:S03]  /*4c60*/  MUFU.EX2 R26, R26 ;  /* 0x0000001a001a7308 */ /* 0x000e260000000800 */
[----:B------:R-:W-:-:S05]  /*4c70*/  FADD R58, R25, R58 ;  /* 0x0000003a193a7221 */ /* 0x000fca0000000000 */
[----:B------:R1:W2:Y:S01]  /*4c80*/  MUFU.EX2 R24, R48 ;  /* 0x0000003000187308 */ /* 0x0002a20000000800 */
[----:B------:R-:W4:Y:S01]  /*4c90*/  SHFL.BFLY PT, R55, R58, 0x2, 0x1f ;  /* 0x0c401f003a377f89 */ /* 0x000f2200000e0000 */
[----:B0-----:R-:W-:-:S06]  /*4ca0*/  FADD R56, R45, R26 ;  /* 0x0000001a2d387221 */ /* 0x001fcc0000000000 */
[----:B------:R-:W-:Y:S01]  /*4cb0*/  MUFU.EX2 R23, R23 ;  /* 0x0000001700177308 */ /* 0x000fe20000000800 */
[----:B-1----:R-:W-:Y:S02]  /*4cc0*/  FMUL R48, R51, 1.4426950216293334961 ;  /* 0x3fb8aa3b33307820 */ /* 0x002fe40000400000 */
[----:B------:R-:W-:Y:S01]  /*4cd0*/  FADD R51, R4, -R3 ;  /* 0x8000000304337221 */ /* 0x000fe20000000000 */
[----:B---3--:R-:W-:Y:S01]  /*4ce0*/  FMNMX R4, R50, R17, !PT ;  /* 0x0000001132047209 */ /* 0x008fe20007800000 */
[----:B------:R-:W-:Y:S02]  /*4cf0*/  FADD R56, R46, R56 ;  /* 0x000000382e387221 */ /* 0x000fe40000000000 */
[----:B------:R-:W-:Y:S01]  /*4d00*/  FMUL R51, R51, 1.4426950216293334961 ;  /* 0x3fb8aa3b33337820 */ /* 0x000fe20000400000 */
[----:B------:R-:W0:Y:S01]  /*4d10*/  MUFU.EX2 R48, R48 ;  /* 0x0000003000307308 */ /* 0x000e220000000800 */
[--C-:B------:R-:W-:Y:S02]  /*4d20*/  FADD R50, R21, -R4.reuse ;  /* 0x8000000415327221 */ /* 0x100fe40000000000 */
[----:B------:R-:W-:-:S02]  /*4d30*/  FADD R22, R22, -R4 ;  /* 0x8000000416167221 */ /* 0x000fc40000000000 */
[--C-:B------:R-:W-:Y:S02]  /*4d40*/  FADD R20, R20, -R4.reuse ;  /* 0x8000000414147221 */ /* 0x100fe40000000000 */
[----:B------:R-:W-:Y:S01]  /*4d50*/  FMUL R22, R22, 1.4426950216293334961 ;  /* 0x3fb8aa3b16167820 */ /* 0x000fe20000400000 */
[----:B------:R1:W-:Y:S01]  /*4d60*/  MUFU.EX2 R21, R47 ;  /* 0x0000002f00157308 */ /* 0x0003e20000000800 */
[----:B------:R-:W-:Y:S02]  /*4d70*/  FMUL R20, R20, 1.4426950216293334961 ;  /* 0x3fb8aa3b14147820 */ /* 0x000fe40000400000 */
[----:B------:R-:W-:Y:S02]  /*4d80*/  FADD R49, R49, -R4 ;  /* 0x8000000431317221 */ /* 0x000fe40000000000 */
[----:B--2---:R-:W-:Y:S02]  /*4d90*/  FADD R56, R24, R56 ;  /* 0x0000003818387221 */ /* 0x004fe40000000000 */
[----:B----4-:R-:W-:Y:S01]  /*4da0*/  FADD R55, R58, R55 ;  /* 0x000000373a377221 */ /* 0x010fe20000000000 */
[----:B------:R-:W-:Y:S01]  /*4db0*/  MUFU.EX2 R22, R22 ;  /* 0x0000001600167308 */ /* 0x000fe20000000800 */
[----:B-1----:R-:W-:Y:S01]  /*4dc0*/  FMUL R47, R50, 1.4426950216293334961 ;  /* 0x3fb8aa3b322f7820 */ /* 0x002fe20000400000 */
[----:B------:R-:W1:Y:S01]  /*4dd0*/  SHFL.BFLY PT, R57, R56, 0x2, 0x1f ;  /* 0x0c401f0038397f89 */ /* 0x000e6200000e0000 */
[----:B------:R-:W-:-:S02]  /*4de0*/  FMUL R58, R18, 1.4426950216293334961 ;  /* 0x3fb8aa3b123a7820 */ /* 0x000fc40000400000 */
[----:B------:R-:W-:Y:S02]  /*4df0*/  FADD R18, -R3, R7 ;  /* 0x0000000703127221 */ /* 0x000fe40000000100 */
[----:B------:R-:W-:Y:S01]  /*4e00*/  FADD R17, -R4, R17 ;  /* 0x0000001104117221 */ /* 0x000fe20000000100 */
[----:B------:R-:W2:Y:S01]  /*4e10*/  MUFU.EX2 R47, R47 ;  /* 0x0000002f002f7308 */ /* 0x000ea20000000800 */
[----:B------:R-:W-:Y:S02]  /*4e20*/  FMUL R18, R18, 1.4426950216293334961 ;  /* 0x3fb8aa3b12127820 */ /* 0x000fe40000400000 */
[----:B------:R-:W-:-:S05]  /*4e30*/  FMUL R17, R17, 1.4426950216293334961 ;  /* 0x3fb8aa3b11117820 */ /* 0x000fca0000400000 */
[----:B------:R3:W4:Y:S08]  /*4e40*/  MUFU.EX2 R54, R20 ;  /* 0x0000001400367308 */ /* 0x0007300000000800 */
[----:B------:R-:W5:Y:S01]  /*4e50*/  MUFU.EX2 R53, R51 ;  /* 0x0000003300357308 */ /* 0x000f620000000800 */
[----:B---3--:R-:W-:Y:S02]  /*4e60*/  FMUL R20, R49, 1.4426950216293334961 ;  /* 0x3fb8aa3b31147820 */ /* 0x008fe40000400000 */
[----:B0-----:R-:W-:-:S02]  /*4e70*/  FADD R49, R48, R23 ;  /* 0x0000001730317221 */ /* 0x001fc40000000000 */
[----:B--2---:R-:W-:Y:S02]  /*4e80*/  FADD R50, R47, R22 ;  /* 0x000000162f327221 */ /* 0x004fe40000000000 */
[----:B-1----:R-:W-:Y:S01]  /*4e90*/  FADD R57, R56, R57 ;  /* 0x0000003938397221 */ /* 0x002fe20000000000 */
[----:B------:R-:W0:Y:S01]  /*4ea0*/  MUFU.EX2 R20, R20 ;  /* 0x0000001400147308 */ /* 0x000e220000000800 */
[----:B----4-:R-:W-:Y:S01]  /*4eb0*/  FADD R50, R54, R50 ;  /* 0x0000003236327221 */ /* 0x010fe20000000000 */
[----:B------:R-:W1:Y:S01]  /*4ec0*/  SHFL.BFLY PT, R56, R55, 0x1, 0x1f ;  /* 0x0c201f0037387f89 */ /* 0x000e6200000e0000 */
[----:B-----5:R-:W-:-:S05]  /*4ed0*/  FADD R49, R53, R49 ;  /* 0x0000003135317221 */ /* 0x020fca0000000000 */
[----:B------:R2:W3:Y:S01]  /*4ee0*/  MUFU.EX2 R7, R58 ;  /* 0x0000003a00077308 */ /* 0x0004e20000000800 */
[----:B------:R-:W-:Y:S02]  /*4ef0*/  FADD R49, R21, R49 ;  /* 0x0000003115317221 */ /* 0x000fe40000000000 */
[----:B0-----:R-:W-:-:S03]  /*4f00*/  FADD R50, R20, R50 ;  /* 0x0000003214327221 */ /* 0x001fc60000000000 */
[----:B------:R-:W0:Y:S02]  /*4f10*/  SHFL.BFLY PT, R51, R49, 0x2, 0x1f ;  /* 0x0c401f0031337f89 */ /* 0x000e2400000e0000 */
[----:B------:R-:W4:Y:S02]  /*4f20*/  MUFU.EX2 R5, R5 ;  /* 0x0000000500057308 */ /* 0x000f240000000800 */
[----:B------:R-:W5:Y:S04]  /*4f30*/  SHFL.BFLY PT, R52, R50, 0x2, 0x1f ;  /* 0x0c401f0032347f89 */ /* 0x000f6800000e0000 */
[----:B--2---:R-:W2:Y:S02]  /*4f40*/  SHFL.BFLY PT, R58, R57, 0x1, 0x1f ;  /* 0x0c201f00393a7f89 */ /* 0x004ea400000e0000 */
[----:B------:R-:W2:Y:S01]  /*4f50*/  MUFU.EX2 R18, R18 ;  /* 0x0000001200127308 */ /* 0x000ea20000000800 */
[----:B-1----:R-:W-:-:S07]  /*4f60*/  FADD R56, R55, R56 ;  /* 0x0000003837387221 */ /* 0x002fce0000000000 */
[----:B------:R-:W1:Y:S01]  /*4f70*/  MUFU.EX2 R17, R17 ;  /* 0x0000001100117308 */ /* 0x000e620000000800 */
[----:B0-----:R-:W-:Y:S02]  /*4f80*/  FADD R51, R49, R51 ;  /* 0x0000003331337221 */ /* 0x001fe40000000000 */
[----:B-----5:R-:W-:-:S03]  /*4f90*/  FADD R52, R50, R52 ;  /* 0x0000003432347221 */ /* 0x020fc60000000000 */
[----:B------:R0:W0:Y:S01]  /*4fa0*/  SHFL.BFLY PT, R49, R51, 0x1, 0x1f ;  /* 0x0c201f0033317f89 */ /* 0x00002200000e0000 */
[----:B--2---:R-:W-:-:S03]  /*4fb0*/  FADD R58, R57, R58 ;  /* 0x0000003a393a7221 */ /* 0x004fc60000000000 */
[----:B------:R2:W0:Y:S04]  /*4fc0*/  SHFL.BFLY PT, R50, R52, 0x1, 0x1f ;  /* 0x0c201f0034327f89 */ /* 0x00042800000e0000 */
[----:B------:R-:W-:Y:S06]  /*4fd0*/  BAR.SYNC.DEFER_BLOCKING 0x0 ;  /* 0x0000000000007b1d */ /* 0x000fec0000010000 */
[----:B------:R-:W-:Y:S05]  /*4fe0*/  @P1 BRA `(.L_x_6) ;  /* 0x0000008000001947 */ /* 0x000fea0003800000 */
[----:B-1234-:R-:W2:Y:S01]  /*4ff0*/  LDL R60, [R1] ;  /* 0x00000000013c7983 */ /* 0x01eea20000100800 */
[----:B------:R-:W-:Y:S01]  /*5000*/  LOP3.LUT R62, R62, 0xff, RZ, 0xc0, !PT ;  /* 0x000000ff3e3e7812 */ /* 0x000fe200078ec0ff */
[----:B------:R-:W-:-:S03]  /*5010*/  IMAD.SHL.U32 R61, R61, 0x8, RZ ;  /* 0x000000083d3d7824 */ /* 0x000fc600078e00ff */
[----:B------:R-:W-:-:S04]  /*5020*/  SHF.R.U32.HI R62, RZ, 0x3, R62 ;  /* 0x00000003ff3e7819 */ /* 0x000fc8000001163e */
[----:B------:R-:W-:-:S05]  /*5030*/  LOP3.LUT R62, R62, 0x1c, RZ, 0xc0, !PT ;  /* 0x0000001c3e3e7812 */ /* 0x000fca00078ec0ff */
[----:B------:R-:W-:-:S05]  /*5040*/  IMAD.IADD R61, R61, 0x1, R62 ;  /* 0x000000013d3d7824 */ /* 0x000fca00078e023e */
[----:B------:R1:W-:Y:S04]  /*5050*/  STS [R61], R56 ;  /* 0x000000383d007388 */ /* 0x0003e80000000800 */
[----:B--2---:R1:W-:Y:S02]  /*5060*/  STS [R60], R58 ;  /* 0x0000003a3c007388 */ /* 0x0043e40000000800 */
.L_x_6:
[----:B-1234-:R-:W-:Y:S05]  /*5070*/  BSYNC B0 ;  /* 0x0000000000007941 */ /* 0x01efea0003800000 */
.L_x_5:
[----:B------:R-:W-:Y:S01]  /*5080*/  BSSY B0, `(.L_x_7) ;  /* 0x000000d000007945 */ /* 0x000fe20003800000 */
[----:B0-----:R-:W-:Y:S02]  /*5090*/  FADD R49, R51, R49 ;  /* 0x0000003133317221 */ /* 0x001fe40000000000 */
[----:B------:R-:W-:Y:S01]  /*50a0*/  FADD R50, R52, R50 ;  /* 0x0000003234327221 */ /* 0x000fe20000000000 */
[----:B------:R-:W-:Y:S05]  /*50b0*/  @P1 BRA `(.L_x_8) ;  /* 0x0000009000001947 */ /* 0x000fea0003800000 */
[----:B------:R-:W-:-:S04]  /*50c0*/  LOP3.LUT R55, R59, 0xff, RZ, 0xc0, !PT ;  /* 0x000000ff3b377812 */ /* 0x000fc800078ec0ff */
[--C-:B------:R-:W-:Y:S02]  /*50d0*/  SHF.R.U32.HI R56, RZ, 0x3, R55.reuse ;  /* 0x00000003ff387819 */ /* 0x100fe40000011637 */
[----:B------:R-:W-:Y:S02]  /*50e0*/  SHF.R.U32.HI R55, RZ, 0x3, R55 ;  /* 0x00000003ff377819 */ /* 0x000fe40000011637 */
[----:B------:R-:W-:Y:S02]  /*50f0*/  LOP3.LUT R56, R56, 0x1c, RZ, 0xc0, !PT ;  /* 0x0000001c38387812 */ /* 0x000fe400078ec0ff */
[----:B------:R-:W-:-:S03]  /*5100*/  LOP3.LUT R55, R55, 0x1c, RZ, 0xc0, !PT ;  /* 0x0000001c37377812 */ /* 0x000fc600078ec0ff */
[----:B------:R-:W-:Y:S02]  /*5110*/  IMAD.IADD R56, R56, 0x1, R125 ;  /* 0x0000000138387824 */ /* 0x000fe400078e027d */
[----:B------:R-:W-:-:S03]  /*5120*/  IMAD.IADD R55, R55, 0x1, R123 ;  /* 0x0000000137377824 */ /* 0x000fc600078e027b */
[----:B------:R0:W-:Y:S04]  /*5130*/  STS [R56], R49 ;  /* 0x0000003138007388 */ /* 0x0001e80000000800 */
[----:B------:R0:W-:Y:S02]  /*5140*/  @!P1 STS [R55], R50 ;  /* 0x0000003237009388 */ /* 0x0001e40000000800 */
.L_x_8:
[----:B------:R-:W-:Y:S05]  /*5150*/  BSYNC B0 ;  /* 0x0000000000007941 */ /* 0x000fea0003800000 */
.L_x_7:
[----:B------:R-:W2:Y:S04]  /*5160*/  LDL.64 R58, [R1+0x3c0] ;  /* 0x0003c000013a7983 */ /* 0x000ea80000100a00 */
[----:B------:R-:W3:Y:S04]  /*5170*/  LDL.64 R62, [R1+0x3a8] ;  /* 0x0003a800013e7983 */ /* 0x000ee80000100a00 */
[----:B------:R-:W4:Y:S04]  /*5180*/  LDL.64 R66, [R1+0x3c8] ;  /* 0x0003c80001427983 */ /* 0x000f280000100a00 */
[----:B------:R-:W4:Y:S04]  /*5190*/  LDL.64 R60, [R1+0x3a0] ;  /* 0x0003a000013c7983 */ /* 0x000f280000100a00 */
[----:B------:R-:W4:Y:S04]  /*51a0*/  LDL.64 R68, [R1+0x3b8] ;  /* 0x0003b80001447983 */ /* 0x000f280000100a00 */
[----:B------:R-:W4:Y:S04]  /*51b0*/  LDL.64 R70, [R1+0x3d0] ;  /* 0x0003d00001467983 */ /* 0x000f280000100a00 */
[----:B0-----:R-:W4:Y:S04]  /*51c0*/  LDL.64 R56, [R1+0x400] ;  /* 0x0004000001387983 */ /* 0x001f280000100a00 */
[----:B------:R-:W-:Y:S06]  /*51d0*/  BAR.SYNC.DEFER_BLOCKING 0x0 ;  /* 0x0000000000007b1d */ /* 0x000fec0000010000 */
[----:B------:R-:W4:Y:S04]  /*51e0*/  LDL.64 R76, [R1+0x3e8] ;  /* 0x0003e800014c7983 */ /* 0x000f280000100a00 */
[----:B------:R-:W4:Y:S04]  /*51f0*/  LDL.64 R78, [R1+0x3f0] ;  /* 0x0003f000014e7983 */ /* 0x000f280000100a00 */
[----:B------:R-:W4:Y:S04]  /*5200*/  LDL.64 R82, [R1+0x3f8] ;  /* 0x0003f80001527983 */ /* 0x000f280000100a00 */
[----:B------:R-:W4:Y:S04]  /*5210*/  LDL.64 R74, [R1+0x3e0] ;  /* 0x0003e000014a7983 */ /* 0x000f280000100a00 */
[----:B------:R-:W4:Y:S04]  /*5220*/  LDL.64 R64, [R1+0x3b0] ;  /* 0x0003b00001407983 */ /* 0x000f280000100a00 */
[----:B------:R-:W0:Y:S04]  /*5230*/  LDS R49, [R80.X4] ;  /* 0x0000000050317984 */ /* 0x000e280000004800 */
[----:B------:R-:W4:Y:S04]  /*5240*/  LDL.64 R112, [R1+0x348] ;  /* 0x0003480001707983 */ /* 0x000f280000100a00 */
[----:B------:R-:W4:Y:S04]  /*5250*/  LDL.64 R72, [R1+0x3d8] ;  /* 0x0003d80001487983 */ /* 0x000f280000100a00 */
[----:B0-----:R-:W0:Y:S02]  /*5260*/  SHFL.BFLY PT, R50, R49, 0x4, 0x1f ;  /* 0x0c801f0031327f89 */ /* 0x001e2400000e0000 */
[----:B0-----:R-:W-:-:S05]  /*5270*/  FADD R50, R49, R50 ;  /* 0x0000003231327221 */ /* 0x001fca0000000000 */
[----:B------:R-:W0:Y:S02]  /*5280*/  SHFL.BFLY PT, R49, R50, 0x2, 0x1f ;  /* 0x0c401f0032317f89 */ /* 0x000e2400000e0000 */
[----:B0-----:R-:W-:-:S05]  /*5290*/  FADD R49, R50, R49 ;  /* 0x0000003132317221 */ /* 0x001fca0000000000 */
[----:B------:R-:W0:Y:S02]  /*52a0*/  SHFL.BFLY PT, R50, R49, 0x1, 0x1f ;  /* 0x0c201f0031327f89 */ /* 0x000e2400000e0000 */
[----:B0-----:R-:W-:Y:S02]  /*52b0*/  FADD R49, R49, R50 ;  /* 0x0000003231317221 */ /* 0x001fe40000000000 */
[----:B------:R-:W5:Y:S01]  /*52c0*/  LDL.64 R50, [R1+0x390] ;  /* 0x0003900001327983 */ /* 0x000f620000100a00 */
[----:B--2---:R-:W-:-:S03]  /*52d0*/  IMAD.WIDE R92, R12, 0x2, R58 ;  /* 0x000000020c5c7825 */ /* 0x004fc600078e023a */
[----:B------:R-:W2:Y:S01]  /*52e0*/  LDL.64 R58, [R1+0x380] ;  /* 0x00038000013a7983 */ /* 0x000ea20000100a00 */
[----:B---3--:R-:W-:-:S03]  /*52f0*/  IMAD.WIDE R86, R12, 0x2, R62 ;  /* 0x000000020c567825 */ /* 0x008fc600078e023e */
[----:B------:R-:W3:Y:S01]  /*5300*/  LDL.64 R62, [R1+0x360] ;  /* 0x00036000013e7983 */ /* 0x000ee20000100a00 */
[----:B----4-:R-:W-:-:S03]  /*5310*/  IMAD.WIDE R94, R12, 0x2, R66 ;  /* 0x000000020c5e7825 */ /* 0x010fc600078e0242 */
[----:B------:R-:W4:Y:S01]  /*5320*/  LDL.64 R66, [R1+0x388] ;  /* 0x0003880001427983 */ /* 0x000f220000100a00 */
[----:B------:R-:W-:-:S03]  /*5330*/  IMAD.WIDE R84, R12, 0x2, R60 ;  /* 0x000000020c547825 */ /* 0x000fc600078e023c */
[----:B------:R-:W4:Y:S01]  /*5340*/  LDL.64 R60, [R1+0x370] ;  /* 0x00037000013c7983 */ /* 0x000f220000100a00 */
[----:B------:R-:W-:-:S03]  /*5350*/  IMAD.WIDE R90, R12, 0x2, R68 ;  /* 0x000000020c5a7825 */ /* 0x000fc600078e0244 */
[----:B------:R-:W4:Y:S01]  /*5360*/  LDL.64 R68, [R1+0x338] ;  /* 0x0003380001447983 */ /* 0x000f220000100a00 */
[----:B------:R-:W-:-:S03]  /*5370*/  IMAD.WIDE R96, R12, 0x2, R70 ;  /* 0x000000020c607825 */ /* 0x000fc600078e0246 */
[----:B------:R-:W4:Y:S01]  /*5380*/  LDL.64 R70, [R1+0x340] ;  /* 0x0003400001467983 */ /* 0x000f220000100a00 */
[----:B------:R-:W-:-:S03]  /*5390*/  IMAD.WIDE R108, R12, 0x2, R56 ;  /* 0x000000020c6c7825 */ /* 0x000fc600078e0238 */
[----:B------:R-:W4:Y:S04]  /*53a0*/  LDL.64 R56, [R1+0x398] ;  /* 0x0003980001387983 */ /* 0x000f280000100a00 */
[----:B------:R5:W-:Y:S04]  /*53b0*/  @!P0 STS [R80.X4], R49 ;  /* 0x0000003150008388 */ /* 0x000be80000004800 */
[----:B------:R-:W-:Y:S01]  /*53c0*/  BAR.SYNC.DEFER_BLOCKING 0x0 ;  /* 0x0000000000007b1d */ /* 0x000fe20000010000 */
[----:B------:R-:W-:-:S04]  /*53d0*/  IMAD.WIDE R102, R12, 0x2, R76 ;  /* 0x000000020c667825 */ /* 0x000fc800078e024c */
[----:B------:R-:W-:-:S04]  /*53e0*/  IMAD.WIDE R104, R12, 0x2, R78 ;  /* 0x000000020c687825 */ /* 0x000fc800078e024e */
[----:B------:R-:W-:-:S04]  /*53f0*/  IMAD.WIDE R106, R12, 0x2, R82 ;  /* 0x000000020c6a7825 */ /* 0x000fc800078e0252 */
[C---:B------:R-:W-:Y:S02]  /*5400*/  IMAD.WIDE R100, R12.reuse, 0x2, R74 ;  /* 0x000000020c647825 */ /* 0x040fe400078e024a */
[----:B------:R-:W4:Y:S02]  /*5410*/  LDL.64 R74, [R1+0x328] ;  /* 0x00032800014a7983 */ /* 0x000f240000100a00 */
[C---:B------:R-:W-:Y:S02]  /*5420*/  IMAD.WIDE R88, R12.reuse, 0x2, R64 ;  /* 0x000000020c587825 */ /* 0x040fe400078e0240 */
[----:B------:R-:W4:Y:S04]  /*5430*/  LDL.64 R64, [R1+0x378] ;  /* 0x0003780001407983 */ /* 0x000f280000100a00 */
[----:B------:R0:W4:Y:S01]  /*5440*/  LDG.E.U16 R86, [R86.64] ;  /* 0x0000000656567981 */ /* 0x000122000c1e1500 */
[----:B------:R-:W-:-:S03]  /*5450*/  IMAD.WIDE R98, R12, 0x2, R72 ;  /* 0x000000020c627825 */ /* 0x000fc600078e0248 */
[----:B------:R1:W4:Y:S04]  /*5460*/  LDG.E.U16 R84, [R84.64] ;  /* 0x0000000654547981 */ /* 0x000328000c1e1500 */
[----:B------:R-:W4:Y:S04]  /*5470*/  LDL.64 R72, [R1+0x320] ;  /* 0x0003200001487983 */ /* 0x000f280000100a00 */
[----:B------:R0:W4:Y:S04]  /*5480*/  LDG.E.U16 R92, [R92.64] ;  /* 0x000000065c5c7981 */ /* 0x000128000c1e1500 */
        /* <DEDUP_REMOVED lines=9> */
[----:B------:R0:W4:Y:S01]  /*5520*/  LDG.E.U16 R108, [R108.64] ;  /* 0x000000066c6c7981 */ /* 0x000122000c1e1500 */
[----:B-----5:R-:W-:-:S03]  /*5530*/  IMAD.WIDE R80, R12, 0x2, R50 ;  /* 0x000000020c507825 */ /* 0x020fc600078e0232 */
[----:B------:R-:W5:Y:S04]  /*5540*/  LDL.64 R50, [R1+0x368] ;  /* 0x0003680001327983 */ /* 0x000f680000100a00 */
[----:B------:R0:W5:Y:S01]  /*5550*/  LDG.E.U16 R80, [R80.64] ;  /* 0x0000000650507981 */ /* 0x000162000c1e1500 */
[----:B--2---:R-:W-:-:S03]  /*5560*/  IMAD.WIDE R76, R12, 0x2, R58 ;  /* 0x000000020c4c7825 */ /* 0x004fc600078e023a */
[----:B------:R-:W2:Y:S01]  /*5570*/  LDL.64 R58, [R1+0x350] ;  /* 0x00035000013a7983 */ /* 0x000ea20000100a00 */
[----:B---3--:R-:W-:-:S03]  /*5580*/  IMAD.WIDE R62, R12, 0x2, R62 ;  /* 0x000000020c3e7825 */ /* 0x008fc600078e023e */
[----:B------:R3:W3:Y:S01]  /*5590*/  LDG.E.U16 R76, [R76.64] ;  /* 0x000000064c4c7981 */ /* 0x0006e2000c1e1500 */
[----:B----4-:R-:W-:-:S03]  /*55a0*/  IMAD.WIDE R78, R12, 0x2, R66 ;  /* 0x000000020c4e7825 */ /* 0x010fc600078e0242 */
[----:B------:R-:W4:Y:S01]  /*55b0*/  LDL.64 R66, [R1+0x330] ;  /* 0x0003300001427983 */ /* 0x000f220000100a00 */
[----:B------:R-:W-:-:S03]  /*55c0*/  IMAD.WIDE R60, R12, 0x2, R60 ;  /* 0x000000020c3c7825 */ /* 0x000fc600078e023c */
[----:B------:R0:W3:Y:S01]  /*55d0*/  LDG.E.U16 R62, [R62.64] ;  /* 0x000000063e3e7981 */ /* 0x0000e2000c1e1500 */
[----:B------:R-:W-:-:S03]  /*55e0*/  IMAD.WIDE R68, R12, 0x2, R68 ;  /* 0x000000020c447825 */ /* 0x000fc600078e0244 */
[----:B------:R0:W3:Y:S01]  /*55f0*/  LDG.E.U16 R60, [R60.64] ;  /* 0x000000063c3c7981 */ /* 0x0000e2000c1e1500 */
[----:B------:R-:W-:-:S03]  /*5600*/  IMAD.WIDE R70, R12, 0x2, R70 ;  /* 0x000000020c467825 */ /* 0x000fc600078e0246 */
[----:B------:R1:W3:Y:S01]  /*5610*/  LDG.E.U16 R78, [R78.64] ;  /* 0x000000064e4e7981 */ /* 0x0002e2000c1e1500 */
[----:B------:R-:W-:-:S03]  /*5620*/  IMAD.WIDE R82, R12, 0x2, R56 ;  /* 0x000000020c527825 */ /* 0x000fc600078e0238 */
[----:B------:R-:W3:Y:S04]  /*5630*/  LDL.64 R56, [R1+0x358] ;  /* 0x0003580001387983 */ /* 0x000ee80000100a00 */
[----:B0-----:R0:W3:Y:S04]  /*5640*/  LDG.E.U16 R63, [R68.64] ;  /* 0x00000006443f7981 */ /* 0x0010e8000c1e1500 */
[----:B------:R1:W3:Y:S04]  /*5650*/  LDG.E.U16 R61, [R70.64] ;  /* 0x00000006463d7981 */ /* 0x0002e8000c1e1500 */
[----:B------:R2:W3:Y:S04]  /*5660*/  LDG.E.U16 R82, [R82.64] ;  /* 0x0000000652527981 */ /* 0x0004e8000c1e1500 */
[----:B0-----:R-:W3:Y:S04]  /*5670*/  LDL.64 R68, [R1+0x310] ;  /* 0x0003100001447983 */ /* 0x001ee80000100a00 */
[----:B-1----:R-:W3:Y:S01]  /*5680*/  LDL.64 R70, [R1+0x318] ;  /* 0x0003180001467983 */ /* 0x002ee20000100a00 */
[----:B------:R-:W-:-:S04]  /*5690*/  IMAD.WIDE R74, R12, 0x2, R74 ;  /* 0x000000020c4a7825 */ /* 0x000fc800078e024a */
[----:B------:R-:W-:-:S06]  /*56a0*/  IMAD.WIDE R64, R12, 0x2, R64 ;  /* 0x000000020c407825 */ /* 0x000fcc00078e0240 */
[----:B------:R0:W3:Y:S01]  /*56b0*/  LDG.E.U16 R64, [R64.64] ;  /* 0x0000000640407981 */ /* 0x0000e2000c1e1500 */
[----:B-----5:R-:W-:-:S05]  /*56c0*/  IMAD.WIDE R50, R12, 0x2, R50 ;  /* 0x000000020c327825 */ /* 0x020fca00078e0232 */
[----:B------:R1:W5:Y:S02]  /*56d0*/  LDG.E.U16 R52, [R50.64] ;  /* 0x0000000632347981 */ /* 0x000364000c1e1500 */
[C---:B-1----:R-:W-:Y:S02]  /*56e0*/  IMAD.WIDE R50, R12.reuse, 0x2, R112 ;  /* 0x000000020c327825 */ /* 0x042fe400078e0270 */
[----:B------:R-:W5:Y:S04]  /*56f0*/  LDL.64 R112, [R1+0x2e0] ;  /* 0x0002e00001707983 */ /* 0x000f680000100a00 */
[----:B------:R1:W5:Y:S04]  /*5700*/  LDG.E.U16 R51, [R50.64] ;  /* 0x0000000632337981 */ /* 0x000368000c1e1500 */
[----:B-1----:R1:W5:Y:S04]  /*5710*/  LDG.E.U16 R50, [R74.64] ;  /* 0x000000064a327981 */ /* 0x002368000c1e1500 */
[----:B-1----:R-:W5:Y:S01]  /*5720*/  LDL.64 R74, [R1+0x2f0] ;  /* 0x0002f000014a7983 */ /* 0x002f620000100a00 */
[----:B--2---:R-:W-:-:S06]  /*5730*/  IMAD.WIDE R58, R12, 0x2, R58 ;  /* 0x000000020c3a7825 */ /* 0x004fcc00078e023a */
[----:B------:R1:W2:Y:S01]  /*5740*/  LDG.E.U16 R59, [R58.64] ;  /* 0x000000063a3b7981 */ /* 0x0002a2000c1e1500 */
[----:B----4-:R-:W-:-:S05]  /*5750*/  IMAD.WIDE R66, R12, 0x2, R66 ;  /* 0x000000020c427825 */ /* 0x010fca00078e0242 */
[----:B-1----:R1:W4:Y:S01]  /*5760*/  LDG.E.U16 R58, [R66.64] ;  /* 0x00000006423a7981 */ /* 0x002322000c1e1500 */
[----:B---3--:R-:W-:-:S03]  /*5770*/  IMAD.WIDE R56, R12, 0x2, R56 ;  /* 0x000000020c387825 */ /* 0x008fc600078e0238 */
[----:B-1----:R-:W3:Y:S04]  /*5780*/  LDL.64 R66, [R1+0x308] ;  /* 0x0003080001427983 */ /* 0x002ee80000100a00 */
[----:B------:R1:W2:Y:S01]  /*5790*/  LDG.E.U16 R56, [R56.64] ;  /* 0x0000000638387981 */ /* 0x0002a2000c1e1500 */
[----:B------:R-:W-:-:S04]  /*57a0*/  IMAD.WIDE R68, R12, 0x2, R68 ;  /* 0x000000020c447825 */ /* 0x000fc800078e0244 */
[C---:B------:R-:W-:Y:S01]  /*57b0*/  IMAD.WIDE R70, R12.reuse, 0x2, R70 ;  /* 0x000000020c467825 */ /* 0x040fe200078e0246 */
[----:B-1----:R1:W2:Y:S04]  /*57c0*/  LDG.E.U16 R57, [R68.64] ;  /* 0x0000000644397981 */ /* 0x0022a8000c1e1500 */
[----:B0-----:R0:W2:Y:S04]  /*57d0*/  LDG.E.U16 R65, [R70.64] ;  /* 0x0000000646417981 */ /* 0x0010a8000c1e1500 */
[----:B-1----:R-:W2:Y:S04]  /*57e0*/  LDL.64 R68, [R1+0x300] ;  /* 0x0003000001447983 */ /* 0x002ea80000100a00 */
[----:B0-----:R-:W4:Y:S01]  /*57f0*/  LDL.64 R70, [R1+0x2e8] ;  /* 0x0002e80001467983 */ /* 0x001f220000100a00 */
[----:B-----5:R-:W-:-:S06]  /*5800*/  IMAD.WIDE R74, R12, 0x2, R74 ;  /* 0x000000020c4a7825 */ /* 0x020fcc00078e024a */
[----:B------:R0:W5:Y:S01]  /*5810*/  LDG.E.U16 R74, [R74.64] ;  /* 0x000000064a4a7981 */ /* 0x000162000c1e1500 */
[----:B---3--:R-:W-:-:S05]  /*5820*/  IMAD.WIDE R66, R12, 0x2, R66 ;  /* 0x000000020c427825 */ /* 0x008fca00078e0242 */
[----:B------:R2:W3:Y:S02]  /*5830*/  LDG.E.U16 R49, [R66.64] ;  /* 0x0000000642317981 */ /* 0x0004e4000c1e1500 */
[----:B--2---:R-:W-:-:S04]  /*5840*/  IMAD.WIDE R66, R12, 0x2, R68 ;  /* 0x000000020c427825 */ /* 0x004fc800078e0244 */
[C---:B----4-:R-:W-:Y:S02]  /*5850*/  IMAD.WIDE R70, R12.reuse, 0x2, R70 ;  /* 0x000000020c467825 */ /* 0x050fe400078e0246 */
[----:B------:R1:W2:Y:S02]  /*5860*/  LDG.E.U16 R66, [R66.64] ;  /* 0x0000000642427981 */ /* 0x0002a4000c1e1500 */
[C---:B------:R-:W-:Y:S02]  /*5870*/  IMAD.WIDE R68, R12.reuse, 0x2, R112 ;  /* 0x000000020c447825 */ /* 0x040fe400078e0270 */
[----:B0-----:R0:W4:Y:S04]  /*5880*/  LDG.E.U16 R75, [R70.64] ;  /* 0x00000006464b7981 */ /* 0x001128000c1e1500 */
[----:B------:R1:W2:Y:S01]  /*5890*/  LDG.E.U16 R77, [R68.64] ;  /* 0x00000006444d7981 */ /* 0x0002a2000c1e1500 */
[----:B------:R-:W-:-:S03]  /*58a0*/  IMAD.WIDE R72, R12, 0x2, R72 ;  /* 0x000000020c487825 */ /* 0x000fc600078e0248 */
[----:B------:R-:W2:Y:S04]  /*58b0*/  LDL.64 R112, [R1+0x280] ;  /* 0x0002800001707983 */ /* 0x000ea80000100a00 */
[----:B0-----:R-:W2:Y:S04]  /*58c0*/  LDL.64 R70, [R1+0x2d0] ;  /* 0x0002d00001467983 */ /* 0x001ea80000100a00 */
[----:B-1----:R-:W3:Y:S04]  /*58d0*/  LDL.64 R68, [R1+0x2d8] ;  /* 0x0002d80001447983 */ /* 0x002ee80000100a00 */
[----:B------:R0:W4:Y:S04]  /*58e0*/  LDG.E.U16 R55, [R72.64] ;  /* 0x0000000648377981 */ /* 0x000128000c1e1500 */
[----:B0-----:R-:W4:Y:S01]  /*58f0*/  LDL.64 R72, [R1+0x2f8] ;  /* 0x0002f80001487983 */ /* 0x001f220000100a00 */
[----:B--2---:R-:W-:-:S04]  /*5900*/  IMAD.WIDE R70, R12, 0x2, R70 ;  /* 0x000000020c467825 */ /* 0x004fc800078e0246 */
[C---:B---3--:R-:W-:Y:S01]  /*5910*/  IMAD.WIDE R68, R12.reuse, 0x2, R68 ;  /* 0x000000020c447825 */ /* 0x048fe200078e0244 */
[----:B------:R0:W2:Y:S04]  /*5920*/  LDG.E.U16 R81, [R70.64] ;  /* 0x0000000646517981 */ /* 0x0000a8000c1e1500 */
[----:B------:R1:W3:Y:S04]  /*5930*/  LDG.E.U16 R79, [R68.64] ;  /* 0x00000006444f7981 */ /* 0x0002e8000c1e1500 */
[----:B0-----:R-:W2:Y:S04]  /*5940*/  LDL.64 R70, [R1+0x2b8] ;  /* 0x0002b80001467983 */ /* 0x001ea80000100a00 */
[----:B-1----:R-:W3:Y:S01]  /*5950*/  LDL.64 R68, [R1+0x2c0] ;  /* 0x0002c00001447983 */ /* 0x002ee20000100a00 */
[----:B----4-:R-:W-:-:S05]  /*5960*/  IMAD.WIDE R72, R12, 0x2, R72 ;  /* 0x000000020c487825 */ /* 0x010fca00078e0248 */
        /* <DEDUP_REMOVED lines=18> */
[----:B------:R0:W4:Y:S02]  /*5a90*/  LDG.E.U16 R89, [R72.64] ;  /* 0x0000000648597981 */ /* 0x000124000c1e1500 */
[C---:B0-----:R-:W-:Y:S02]  /*5aa0*/  IMAD.WIDE R72, R12.reuse, 0x2, R112 ;  /* 0x000000020c487825 */ /* 0x041fe400078e0270 */
[----:B------:R-:W4:Y:S04]  /*5ab0*/  LDL.64 R112, [R1+0x218] ;  /* 0x0002180001707983 */ /* 0x000f280000100a00 */
        /* <DEDUP_REMOVED lines=19> */
[----:B0-----:R-:W-:-:S05]  /*5bf0*/  IMAD.WIDE R72, R12, 0x2, R112 ;  /* 0x000000020c487825 */ /* 0x001fca00078e0270 */
        /* <DEDUP_REMOVED lines=26> */
[----:B----4-:R-:W-:-:S06]  /*5da0*/  IMAD.WIDE R72, R12, 0x2, R72 ;  /* 0x000000020c487825 */ /* 0x010fcc00078e0248 */
[----:B------:R0:W4:Y:S01]  /*5db0*/  LDG.E.U16 R72, [R72.64] ;  /* 0x0000000648487981 */ /* 0x000122000c1e1500 */
[----:B------:R-:W-:-:S03]  /*5dc0*/  F2FP.PACK_AB R27, R19, R27 ;  /* 0x0000001b131b723e */ /* 0x000fc600000000ff */
[----:B------:R-:W-:Y:S01]  /*5dd0*/  LDS R19, [R123] ;  /* 0x000000007b137984 */ /* 0x000fe20000000800 */
[----:B--2---:R-:W-:-:S04]  /*5de0*/  IMAD.WIDE R70, R12, 0x2, R70 ;  /* 0x000000020c467825 */ /* 0x004fc800078e0246 */
[----:B---3--:R-:W-:Y:S02]  /*5df0*/  IMAD.WIDE R68, R12, 0x2, R68 ;  /* 0x000000020c447825 */ /* 0x008fe400078e0244 */
[----:B------:R1:W2:Y:S04]  /*5e00*/  LDG.E.U16 R70, [R70.64] ;  /* 0x0000000646467981 */ /* 0x0002a8000c1e1500 */
[----:B------:R3:W2:Y:S04]  /*5e10*/  LDG.E.U16 R124, [R68.64] ;  /* 0x00000006447c7981 */ /* 0x0006a8000c1e1500 */
[----:B---3--:R-:W3:Y:S02]  /*5e20*/  S2R R69, SR_TID.X ;  /* 0x0000000000457919 */ /* 0x008ee40000002100 */
[----:B---3--:R-:W-:-:S05]  /*5e30*/  LOP3.LUT R69, R69, 0x1c, RZ, 0xc0, !PT ;  /* 0x0000001c45457812 */ /* 0x008fca00078ec0ff */
[----:B------:R3:W0:Y:S04]  /*5e40*/  LDS R68, [R69.X8] ;  /* 0x0000000045447984 */ /* 0x0006280000008800 */
[----:B---3--:R-:W3:Y:S02]  /*5e50*/  S2R R69, SR_TID.X ;  /* 0x0000000000457919 */ /* 0x008ee40000002100 */
[----:B---3--:R-:W-:-:S04]  /*5e60*/  SHF.R.U32.HI R69, RZ, 0x2, R69 ;  /* 0x00000002ff457819 */ /* 0x008fc80000011645 */
[----:B------:R-:W-:-:S04]  /*5e70*/  SGXT.U32 R69, R69, 0x3 ;  /* 0x000000034545781a */ /* 0x000fc80000000000 */
[----:B------:R-:W-:-:S05]  /*5e80*/  LOP3.LUT R69, R69, 0x8, RZ, 0xfc, !PT ;  /* 0x0000000845457812 */ /* 0x000fca00078efcff */
[----:B------:R-:W-:Y:S02]  /*5e90*/  IMAD.SHL.U32 R69, R69, 0x20, RZ ;  /* 0x0000002045457824 */ /* 0x000fe400078e00ff */
[----:B0-----:R-:W-:Y:S02]  /*5ea0*/  FFMA R121, R5, R121, R68 ;  /* 0x0000007905797223 */ /* 0x001fe40000000044 */
[----:B------:R-:W-:Y:S04]  /*5eb0*/  LDS R68, [R125] ;  /* 0x000000007d447984 */ /* 0x000fe80000000800 */
[----:B------:R-:W-:Y:S04]  /*5ec0*/  LDS R69, [R69] ;  /* 0x0000000045457984 */ /* 0x000fe80000000800 */
[----:B------:R-:W-:Y:S01]  /*5ed0*/  BAR.SYNC.DEFER_BLOCKING 0x0 ;  /* 0x0000000000007b1d */ /* 0x000fe20000010000 */
[----:B-1----:R-:W-:-:S02]  /*5ee0*/  LOP3.LUT R71, R8, 0x20, RZ, 0x3c, !PT ;  /* 0x0000002008477812 */ /* 0x002fc400078e3cff */
        /* <DEDUP_REMOVED lines=42> */
[----:B-----5:R0:W-:Y:S04]  /*6190*/  STS.U16 [R73+0x4400], R74 ;  /* 0x0044004a49007388 */ /* 0x0201e80000000400 */
        /* <DEDUP_REMOVED lines=15> */
[----:B------:R-:W-:-:S03]  /*6290*/  F2FP.PACK_AB R26, R26, R45 ;  /* 0x0000002d1a1a723e */ /* 0x000fc600000000ff */
[----:B------:R-:W-:Y:S01]  /*62a0*/  STS.U16 [R71+0x4600], R75 ;  /* 0x0046004b47007388 */ /* 0x000fe20000000400 */
[----:B------:R-:W-:-:S03]  /*62b0*/  F2FP.PACK_AB R25, R25, R44 ;  /* 0x0000002c1919723e */ /* 0x000fc600000000ff */
[----:B------:R-:W-:Y:S01]  /*62c0*/  STS.U16 [R71+0x4e00], R83 ;  /* 0x004e005347007388 */ /* 0x000fe20000000400 */
[----:B------:R-:W-:Y:S02]  /*62d0*/  F2FP.PACK_AB R24, R24, R46 ;  /* 0x0000002e1818723e */ /* 0x000fe400000000ff */
[----:B------:R-:W-:Y:S01]  /*62e0*/  F2FP.PACK_AB R23, R23, R48 ;  /* 0x000000301717723e */ /* 0x000fe200000000ff */
[----:B------:R-:W-:Y:S01]  /*62f0*/  STS.U16 [R71+0x5600], R118 ;  /* 0x0056007647007388 */ /* 0x000fe20000000400 */
[----:B------:R-:W-:Y:S02]  /*6300*/  F2FP.PACK_AB R22, R22, R47 ;  /* 0x0000002f1616723e */ /* 0x000fe400000000ff */
[----:B------:R-:W-:Y:S01]  /*6310*/  F2FP.PACK_AB R21, R21, R53 ;  /* 0x000000351515723e */ /* 0x000fe200000000ff */
[----:B------:R-:W-:Y:S01]  /*6320*/  STS.U16 [R71+0x5e00], R120 ;  /* 0x005e007847007388 */ /* 0x000fe20000000400 */
[----:B------:R-:W-:-:S03]  /*6330*/  F2FP.PACK_AB R20, R20, R54 ;  /* 0x000000361414723e */ /* 0x000fc600000000ff */
[----:B------:R-:W-:Y:S04]  /*6340*/  STS.U16 [R71+0x6600], R122 ;  /* 0x0066007a47007388 */ /* 0x000fe80000000400 */
[----:B--2---:R-:W-:Y:S04]  /*6350*/  STS.U16 [R71+0x6e00], R124 ;  /* 0x006e007c47007388 */ /* 0x004fe80000000400 */
[----:B------:R-:W-:Y:S04]  /*6360*/  STS.U16 [R71+0x7600], R70 ;  /* 0x0076004647007388 */ /* 0x000fe80000000400 */
[----:B----4-:R-:W-:Y:S04]  /*6370*/  STS.U16 [R71+0x7e00], R72 ;  /* 0x007e004847007388 */ /* 0x010fe80000000400 */
[----:B------:R-:W-:Y:S04]  /*6380*/  STS [R10+0xa000], R27 ;  /* 0x00a0001b0a007388 */ /* 0x000fe80000000800 */
[----:B------:R-:W-:Y:S04]  /*6390*/  STS [R10+0xa800], R26 ;  /* 0x00a8001a0a007388 */ /* 0x000fe80000000800 */
[----:B------:R-:W-:Y:S04]  /*63a0*/  STS [R10+0xa080], R25 ;  /* 0x00a080190a007388 */ /* 0x000fe80000000800 */
[----:B------:R-:W-:Y:S04]  /*63b0*/  STS [R10+0xa880], R24 ;  /* 0x00a880180a007388 */ /* 0x000fe80000000800 */
[----:B------:R-:W-:Y:S04]  /*63c0*/  STS [R10+0xb000], R23 ;  /* 0x00b000170a007388 */ /* 0x000fe80000000800 */
[----:B------:R-:W-:Y:S04]  /*63d0*/  STS [R10+0xb800], R22 ;  /* 0x00b800160a007388 */ /* 0x000fe80000000800 */
[----:B------:R-:W-:Y:S04]  /*63e0*/  STS [R10+0xb080], R21 ;  /* 0x00b080150a007388 */ /* 0x000fe80000000800 */
[----:B------:R-:W-:Y:S04]  /*63f0*/  STS [R10+0xb880], R20 ;  /* 0x00b880140a007388 */ /* 0x000fe80000000800 */
[----:B------:R-:W-:Y:S06]  /*6400*/  BAR.SYNC.DEFER_BLOCKING 0x0 ;  /* 0x0000000000007b1d */ /* 0x000fec0000010000 */
[----:B------:R-:W-:Y:S04]  /*6410*/  LDSM.16.M88.4 R48, [R16+0xa000] ;  /* 0x00a000001030783b */ /* 0x000fe80000000200 */
[----:B------:R-:W1:Y:S04]  /*6420*/  LDSM.16.M88.4 R44, [R9] ;  /* 0x00000000092c783b */ /* 0x000e680000000200 */
[----:B------:R-:W2:Y:S04]  /*6430*/  LDSM.16.M88.4 R24, [R9+0x4000] ;  /* 0x004000000918783b */ /* 0x000ea80000000200 */
[----:B------:R-:W3:Y:S01]  /*6440*/  LDSM.16.M88.4 R20, [R16+0xb000] ;  /* 0x00b000001014783b */ /* 0x000ee20000000200 */
[----:B------:R-:W-:-:S02]  /*6450*/  FMUL R40, R5, R40 ;  /* 0x0000002805287220 */ /* 0x000fc40000400000 */
[----:B------:R-:W-:Y:S02]  /*6460*/  FMUL R41, R5, R41 ;  /* 0x0000002905297220 */ /* 0x000fe40000400000 */
[C---:B------:R-:W-:Y:S02]  /*6470*/  FMUL R42, R7.reuse, R42 ;  /* 0x0000002a072a7220 */ /* 0x040fe40000400000 */
[----:B------:R-:W-:Y:S02]  /*6480*/  FMUL R43, R7, R43 ;  /* 0x0000002b072b7220 */ /* 0x000fe40000400000 */
[C---:B------:R-:W-:Y:S02]  /*6490*/  FMUL R36, R5.reuse, R36 ;  /* 0x0000002405247220 */ /* 0x040fe40000400000 */
[----:B------:R-:W-:Y:S02]  /*64a0*/  FMUL R37, R5, R37 ;  /* 0x0000002505257220 */ /* 0x000fe40000400000 */
[----:B------:R-:W-:-:S02]  /*64b0*/  FMUL R38, R7, R38 ;  /* 0x0000002607267220 */ /* 0x000fc40000400000 */
[----:B------:R-:W-:Y:S01]  /*64c0*/  FMUL R39, R7, R39 ;  /* 0x0000002707277220 */ /* 0x000fe20000400000 */
[----:B0-----:R-:W-:-:S05]  /*64d0*/  LOP3.LUT R74, R16, 0x20, RZ, 0x3c, !PT ;  /* 0x00000020104a7812 */ /* 0x001fca00078e3cff */
[----:B------:R-:W-:Y:S01]  /*64e0*/  LDSM.16.M88.4 R52, [R74+0xb000] ;  /* 0x00b000004a34783b */ /* 0x000fe20000000200 */
[C---:B-1----:R-:W-:Y:S08]  /*64f0*/  HMMA.16816.F32 R40, R48.reuse, R44, R40 ;  /* 0x0000002c3028723c */ /* 0x042ff00000001828 */
[----:B--2---:R-:W-:Y:S01]  /*6500*/  HMMA.16816.F32 R48, R48, R24, R36 ;  /* 0x000000183030723c */ /* 0x004fe20000001824 */
[----:B------:R-:W0:Y:S01]  /*6510*/  LDSM.16.M88.4 R36, [R74+0xa000] ;  /* 0x00a000004a24783b */ /* 0x000e220000000200 */
[----:B------:R-:W-:-:S02]  /*6520*/  FMUL R32, R18, R32 ;  /* 0x0000002012207220 */ /* 0x000fc40000400000 */
[C---:B------:R-:W-:Y:S02]  /*6530*/  FMUL R33, R18.reuse, R33 ;  /* 0x0000002112217220 */ /* 0x040fe40000400000 */
[C---:B------:R-:W-:Y:S02]  /*6540*/  FMUL R34, R17.reuse, R34 ;  /* 0x0000002211227220 */ /* 0x040fe40000400000 */
[C---:B------:R-:W-:Y:S02]  /*6550*/  FMUL R35, R17.reuse, R35 ;  /* 0x0000002311237220 */ /* 0x040fe40000400000 */
[C---:B------:R-:W-:Y:S02]  /*6560*/  FMUL R60, R18.reuse, R28 ;  /* 0x0000001c123c7220 */ /* 0x040fe40000400000 */
[----:B------:R-:W-:Y:S02]  /*6570*/  FMUL R61, R18, R29 ;  /* 0x0000001d123d7220 */ /* 0x000fe40000400000 */
[----:B------:R-:W-:-:S02]  /*6580*/  FMUL R62, R17, R30 ;  /* 0x0000001e113e7220 */ /* 0x000fc40000400000 */
[----:B------:R-:W-:Y:S01]  /*6590*/  FMUL R63, R17, R31 ;  /* 0x0000001f113f7220 */ /* 0x000fe20000400000 */
[----:B---3--:R-:W-:Y:S01]  /*65a0*/  HMMA.16816.F32 R32, R20, R44, R32 ;  /* 0x0000002c1420723c */ /* 0x008fe20000001820 */
[----:B------:R-:W-:Y:S02]  /*65b0*/  LOP3.LUT R71, R16, 0x40, RZ, 0x3c, !PT ;  /* 0x0000004010477812 */ /* 0x000fe400078e3cff */
[----:B------:R-:W-:-:S03]  /*65c0*/  LOP3.LUT R73, R9, 0x40, RZ, 0x3c, !PT ;  /* 0x0000004009497812 */ /* 0x000fc600078e3cff */
[----:B------:R-:W-:Y:S02]  /*65d0*/  LDSM.16.M88.4 R56, [R71+0xa000] ;  /* 0x00a000004738783b */ /* 0x000fe40000000200 */
[----:B------:R-:W-:Y:S02]  /*65e0*/  HMMA.16816.F32 R60, R20, R24, R60 ;  /* 0x00000018143c723c */ /* 0x000fe4000000183c */
[----:B------:R-:W1:Y:S04]  /*65f0*/  LDSM.16.M88.4 R20, [R73] ;  /* 0x000000004914783b */ /* 0x000e680000000200 */
[----:B------:R-:W2:Y:S04]  /*6600*/  LDSM.16.M88.4 R28, [R73+0x4000] ;  /* 0x00400000491c783b */ /* 0x000ea80000000200 */
[----:B------:R-:W3:Y:S01]  /*6610*/  LDSM.16.M88.4 R64, [R71+0xb000] ;  /* 0x00b000004740783b */ /* 0x000ee20000000200 */
[----:B------:R-:W-:Y:S01]  /*6620*/  LOP3.LUT R70, R16, 0x60, RZ, 0x3c, !PT ;  /* 0x0000006010467812 */ /* 0x000fe200078e3cff */
[C---:B0-----:R-:W-:Y:S08]  /*6630*/  HMMA.16816.F32 R40, R36.reuse, R46, R40 ;  /* 0x0000002e2428723c */ /* 0x041ff00000001828 */
[----:B------:R-:W-:Y:S01]  /*6640*/  HMMA.16816.F32 R48, R36, R26, R48 ;  /* 0x0000001a2430723c */ /* 0x000fe20000001830 */
[----:B------:R-:W0:Y:S07]  /*6650*/  LDSM.16.M88.4 R36, [R70+0xa000] ;  /* 0x00a000004624783b */ /* 0x000e2e0000000200 */
[C---:B------:R-:W-:Y:S01]  /*6660*/  HMMA.16816.F32 R32, R52.reuse, R46, R32 ;  /* 0x0000002e3420723c */ /* 0x040fe20000001820 */
[----:B------:R-:W-:Y:S07]  /*6670*/  LDSM.16.M88.4 R44, [R16+0xa080] ;  /* 0x00a08000102c783b */ /* 0x000fee0000000200 */
[----:B------:R-:W-:Y:S01]  /*6680*/  HMMA.16816.F32 R60, R52, R26, R60 ;  /* 0x0000001a343c723c */ /* 0x000fe2000000183c */
[----:B------:R-:W4:Y:S04]  /*6690*/  LDSM.16.M88.4 R24, [R70+0xb000] ;  /* 0x00b000004618783b */ /* 0x000f280000000200 */
[----:B------:R-:W-:Y:S03]  /*66a0*/  LDSM.16.M88.4 R52, [R9+0x4080] ;  /* 0x004080000934783b */ /* 0x000fe60000000200 */
[C---:B-1----:R-:W-:Y:S08]  /*66b0*/  HMMA.16816.F32 R40, R56.reuse, R20, R40 ;  /* 0x000000143828723c */ /* 0x042ff00000001828 */
[----:B--2---:R-:W-:Y:S01]  /*66c0*/  HMMA.16816.F32 R48, R56, R28, R48 ;  /* 0x0000001c3830723c */ /* 0x004fe20000001830 */
[----:B------:R-:W1:Y:S07]  /*66d0*/  LDSM.16.M88.4 R56, [R9+0x80] ;  /* 0x000080000938783b */ /* 0x000e6e0000000200 */
[C---:B---3--:R-:W-:Y:S08]  /*66e0*/  HMMA.16816.F32 R32, R64.reuse, R20, R32 ;  /* 0x000000144020723c */ /* 0x048ff00000001820 */
[----:B------:R-:W-:Y:S01]  /*66f0*/  HMMA.16816.F32 R60, R64, R28, R60 ;  /* 0x0000001c403c723c */ /* 0x000fe2000000183c */
[----:B------:R-:W2:Y:S07]  /*6700*/  LDSM.16.M88.4 R64, [R16+0xb080] ;  /* 0x00b080001040783b */ /* 0x000eae0000000200 */
[C---:B0-----:R-:W-:Y:S08]  /*6710*/  HMMA.16816.F32 R40, R36.reuse, R22, R40 ;  /* 0x000000162428723c */ /* 0x041ff00000001828 */
[----:B------:R-:W-:Y:S01]  /*6720*/  HMMA.16816.F32 R48, R36, R30, R48 ;  /* 0x0000001e2430723c */ /* 0x000fe20000001830 */
[----:B------:R-:W-:Y:S07]  /*6730*/  LDSM.16.M88.4 R36, [R71+0xa080] ;  /* 0x00a080004724783b */ /* 0x000fee0000000200 */
[C---:B----4-:R-:W-:Y:S01]  /*6740*/  HMMA.16816.F32 R32, R24.reuse, R22, R32 ;  /* 0x000000161820723c */ /* 0x050fe20000001820 */
[----:B------:R-:W-:Y:S07]  /*6750*/  LDSM.16.M88.4 R20, [R74+0xb080] ;  /* 0x00b080004a14783b */ /* 0x000fee0000000200 */
[----:B------:R-:W-:Y:S01]  /*6760*/  HMMA.16816.F32 R60, R24, R30, R60 ;  /* 0x0000001e183c723c */ /* 0x000fe2000000183c */
[----:B------:R-:W0:Y:S04]  /*6770*/  LDSM.16.M88.4 R24, [R74+0xa080] ;  /* 0x00a080004a18783b */ /* 0x000e280000000200 */
[----:B------:R-:W-:Y:S03]  /*6780*/  LDSM.16.M88.4 R28, [R73+0x4080] ;  /* 0x00408000491c783b */ /* 0x000fe60000000200 */
[C---:B-1----:R-:W-:Y:S08]  /*6790*/  HMMA.16816.F32 R40, R44.reuse, R56, R40 ;  /* 0x000000382c28723c */ /* 0x042ff00000001828 */
[----:B------:R-:W-:Y:S01]  /*67a0*/  HMMA.16816.F32 R48, R44, R52, R48 ;  /* 0x000000342c30723c */ /* 0x000fe20000001830 */
[----:B------:R-:W1:Y:S07]  /*67b0*/  LDSM.16.M88.4 R44, [R73+0x80] ;  /* 0x00008000492c783b */ /* 0x000e6e0000000200 */
[C---:B--2---:R-:W-:Y:S08]  /*67c0*/  HMMA.16816.F32 R32, R64.reuse, R56, R32 ;  /* 0x000000384020723c */ /* 0x044ff00000001820 */
[----:B------:R-:W-:Y:S01]  /*67d0*/  HMMA.16816.F32 R60, R64, R52, R60 ;  /* 0x00000034403c723c */ /* 0x000fe2000000183c */
[----:B------:R-:W2:Y:S07]  /*67e0*/  LDSM.16.M88.4 R64, [R71+0xb080] ;  /* 0x00b080004740783b */ /* 0x000eae0000000200 */
[C---:B0-----:R-:W-:Y:S08]  /*67f0*/  HMMA.16816.F32 R40, R24.reuse, R58, R40 ;  /* 0x0000003a1828723c */ /* 0x041ff00000001828 */
[----:B------:R-:W-:Y:S01]  /*6800*/  HMMA.16816.F32 R48, R24, R54, R48 ;  /* 0x000000361830723c */ /* 0x000fe20000001830 */
[----:B------:R-:W0:Y:S07]  /*6810*/  LDSM.16.M88.4 R24, [R70+0xa080] ;  /* 0x00a080004618783b */ /* 0x000e2e0000000200 */
[C---:B------:R-:W-:Y:S08]  /*6820*/  HMMA.16816.F32 R32, R20.reuse, R58, R32 ;  /* 0x0000003a1420723c */ /* 0x040ff00000001820 */
[----:B------:R-:W-:Y:S01]  /*6830*/  HMMA.16816.F32 R60, R20, R54, R60 ;  /* 0x00000036143c723c */ /* 0x000fe2000000183c */
[----:B------:R3:W4:Y:S04]  /*6840*/  LDSM.16.M88.4 R20, [R70+0xb080] ;  /* 0x00b080004614783b */ /* 0x0007280000000200 */
[----:B---3--:R-:W3:Y:S03]  /*6850*/  S2R R70, SR_CTAID.X ;  /* 0x0000000000467919 */ /* 0x008ee60000002500 */
[----:B-1----:R-:W-:Y:S01]  /*6860*/  HMMA.16816.F32 R40, R36, R44, R40 ;  /* 0x0000002c2428723c */ /* 0x002fe20000001828 */
[----:B------:R-:W-:-:S07]  /*6870*/  UIADD3 UR4, UR4, 0x80, URZ ;  /* 0x0000008004047890 */ /* 0x000fce000fffe03f */
[----:B------:R-:W-:Y:S08]  /*6880*/  HMMA.16816.F32 R36, R36, R28, R48 ;  /* 0x0000001c2424723c */ /* 0x000ff00000001830 */
[C---:B--2---:R-:W-:Y:S08]  /*6890*/  HMMA.16816.F32 R32, R64.reuse, R44, R32 ;  /* 0x0000002c4020723c */ /* 0x044ff00000001820 */
[----:B------:R-:W-:Y:S01]  /*68a0*/  HMMA.16816.F32 R60, R64, R28, R60 ;  /* 0x0000001c403c723c */ /* 0x000fe2000000183c */
[----:B---3--:R-:W-:-:S04]  /*68b0*/  SHF.L.U32 R70, R70, 0x5, RZ ;  /* 0x0000000546467819 */ /* 0x008fc800000006ff */
[----:B------:R-:W-:-:S04]  /*68c0*/  IADD3 R70, R70, 0x20, RZ ;  /* 0x0000002046467810 */ /* 0x000fc80007ffe0ff */
[----:B------:R-:W-:Y:S01]  /*68d0*/  ISETP.LE.AND P2, PT, R70, UR4, PT ;  /* 0x0000000446007c0c */ /* 0x000fe2000bf43270 */
[----:B------:R-:W-:Y:S01]  /*68e0*/  IMAD.MOV.U32 R5, RZ, RZ, 0x80 ;  /* 0x00000080ff057424 */ /* 0x000fe200078e00ff */
[----:B0-----:R-:W-:Y:S01]  /*68f0*/  HMMA.16816.F32 R36, R24, R30, R36 ;  /* 0x0000001e1824723c */ /* 0x001fe20000001824 */
[----:B------:R-:W-:Y:S02]  /*6900*/  FFMA R119, R7, R119, R69 ;  /* 0x0000007707777223 */ /* 0x000fe40000000045 */
[C---:B------:R-:W-:Y:S02]  /*6910*/  IMAD R6, R5.reuse, c[0x0][0x1a4], R6 ;  /* 0x0000690005067a24 */ /* 0x040fe400078e0206 */
[----:B------:R-:W-:-:S03]  /*6920*/  IMAD R12, R5, c[0x0][0x1b4], R12 ;  /* 0x00006d00050c7a24 */ /* 0x000fc600078e020c */
[----:B------:R-:W-:Y:S01]  /*6930*/  HMMA.16816.F32 R40, R24, R46, R40 ;  /* 0x0000002e1828723c */ /* 0x000fe20000001828 */
[----:B------:R-:W-:Y:S02]  /*6940*/  FFMA R117, R18, R117, R68 ;  /* 0x0000007512757223 */ /* 0x000fe40000000044 */
[----:B------:R-:W-:Y:S02]  /*6950*/  FFMA R115, R17, R115, R19 ;  /* 0x0000007311737223 */ /* 0x000fe40000000013 */
[----:B------:R-:W-:-:S03]  /*6960*/  IMAD.MOV.U32 R5, RZ, RZ, R0 ;  /* 0x000000ffff057224 */ /* 0x000fc600078e0000 */
[----:B----4-:R-:W-:Y:S01]  /*6970*/  HMMA.16816.F32 R32, R20, R46, R32 ;  /* 0x0000002e1420723c */ /* 0x010fe20000001820 */
[----:B------:R-:W-:Y:S02]  /*6980*/  IMAD.MOV.U32 R18, RZ, RZ, R2 ;  /* 0x000000ffff127224 */ /* 0x000fe400078e0002 */
[----:B------:R-:W-:Y:S02]  /*6990*/  IMAD.MOV.U32 R7, RZ, RZ, R3 ;  /* 0x000000ffff077224 */ /* 0x000fe400078e0003 */
[----:B------:R-:W-:-:S03]  /*69a0*/  IMAD.MOV.U32 R17, RZ, RZ, R4 ;  /* 0x000000ffff117224 */ /* 0x000fc600078e0004 */
[----:B------:R-:W-:Y:S01]  /*69b0*/  HMMA.16816.F32 R28, R20, R30, R60 ;  /* 0x0000001e141c723c */ /* 0x000fe2000000183c */
[----:B------:R-:W-:Y:S01]  /*69c0*/  @P2 CALL.REL.NOINC `(.L_x_0) ;  /* 0x0000001000002944 */ /* 0x000fe20003c00000 */
[----:B------:R-:W-:Y:S06]  /*69d0*/  BRA `(.L_x_9) ;  /* 0xffffc3f000007947 */ /* 0x000fec000383ffff */
.L_x_0:
[----:B------:R-:W1:Y:S01]  /*69e0*/  S2R R58, SR_CTAID.X ;  /* 0x00000000003a7919 */ /* 0x000e620000002500 */
[----:B------:R-:W-:Y:S01]  /*69f0*/  IMAD.MOV.U32 R13, RZ, RZ, R36 ;  /* 0x000000ffff0d7224 */ /* 0x000fe200078e0024 */
[----:B------:R-:W-:Y:S01]  /*6a00*/  FSETP.GEU.AND P3, PT, R121, 1.175494350822287508e-38, PT ;  /* 0x008000007900780b */ /* 0x000fe20003f6e000 */
[----:B0-----:R-:W-:Y:S01]  /*6a10*/  IMAD.MOV.U32 R18, RZ, RZ, R39 ;  /* 0x000000ffff127224 */ /* 0x001fe200078e0027 */
[----:B------:R-:W0:Y:S01]  /*6a20*/  S2R R48, SR_TID.X ;  /* 0x0000000000307919 */ /* 0x000e220000002100 */
[----:B------:R-:W-:Y:S01]  /*6a30*/  FSETP.GEU.AND P6, PT, R119, 1.175494350822287508e-38, PT ;  /* 0x008000007700780b */ /* 0x000fe20003fce000 */
[C---:B------:R-:W-:Y:S01]  /*6a40*/  FMUL R39, R117.reuse, 8388608 ;  /* 0x4b00000075277820 */ /* 0x040fe20000400000 */
[----:B------:R-:W-:Y:S01]  /*6a50*/  FSETP.GEU.AND P4, PT, R117, 1.175494350822287508e-38, PT ;  /* 0x008000007500780b */ /* 0x000fe20003f8e000 */
[----:B------:R-:W2:Y:S01]  /*6a60*/  S2R R19, SR_TID.X ;  /* 0x0000000000137919 */ /* 0x000ea20000002100 */
[----:B------:R-:W-:Y:S01]  /*6a70*/  IMAD.MOV.U32 R27, RZ, RZ, R40 ;  /* 0x000000ffff1b7224 */ /* 0x000fe200078e0028 */
[C---:B------:R-:W-:Y:S01]  /*6a80*/  FSETP.GEU.AND P5, PT, R115.reuse, 1.175494350822287508e-38, PT ;  /* 0x008000007300780b */ /* 0x040fe20003fae000 */
[----:B------:R-:W-:Y:S01]  /*6a90*/  FMUL R40, R115, 8388608 ;  /* 0x4b00000073287820 */ /* 0x000fe20000400000 */
[----:B------:R-:W3:Y:S01]  /*6aa0*/  S2R R60, SR_CTAID.Y ;  /* 0x00000000003c7919 */ /* 0x000ee20000002600 */
[----:B------:R-:W-:Y:S01]  /*6ab0*/  FSEL R39, R39, R117, !P4 ;  /* 0x0000007527277208 */ /* 0x000fe20006000000 */
[----:B------:R-:W-:Y:S01]  /*6ac0*/  IMAD.MOV.U32 R22, RZ, RZ, R42 ;  /* 0x000000ffff167224 */ /* 0x000fe200078e002a */
[----:B------:R-:W-:Y:S01]  /*6ad0*/  FSEL R42, RZ, -23, P3 ;  /* 0xc1b80000ff2a7808 */ /* 0x000fe20001800000 */
[----:B------:R-:W-:Y:S01]  /*6ae0*/  IMAD.MOV.U32 R24, RZ, RZ, R43 ;  /* 0x000000ffff187224 */ /* 0x000fe200078e002b */
[----:B------:R-:W-:Y:S01]  /*6af0*/  IADD3 R8, R39, -0x3f3504f3, RZ ;  /* 0xc0cafb0d27087810 */ /* 0x000fe20007ffe0ff */
[----:B------:R-:W-:Y:S01]  /*6b00*/  IMAD.MOV.U32 R25, RZ, RZ, R41 ;  /* 0x000000ffff197224 */ /* 0x000fe200078e0029 */
[----:B------:R-:W-:Y:S01]  /*6b10*/  FSEL R40, R40, R115, !P5 ;  /* 0x0000007328287208 */ /* 0x000fe20006800000 */
[----:B------:R-:W-:Y:S01]  /*6b20*/  BAR.SYNC.DEFER_BLOCKING 0x0 ;  /* 0x0000000000007b1d */ /* 0x000fe20000010000 */
[----:B------:R-:W-:Y:S01]  /*6b30*/  LOP3.LUT R16, R8, 0xff800000, RZ, 0xc0, !PT ;  /* 0xff80000008107812 */ /* 0x000fe200078ec0ff */
[----:B------:R-:W-:Y:S01]  /*6b40*/  IMAD.MOV.U32 R56, RZ, RZ, 0x3dc6b27f ;  /* 0x3dc6b27fff387424 */ /* 0x000fe200078e00ff */
[----:B------:R-:W-:-:S02]  /*6b50*/  IADD3 R8, R40, -0x3f3504f3, RZ ;  /* 0xc0cafb0d28087810 */ /* 0x000fc40007ffe0ff */
[----:B-1----:R-:W-:Y:S01]  /*6b60*/  SHF.L.U32 R58, R58, 0x5, RZ ;  /* 0x000000053a3a7819 */ /* 0x002fe200000006ff */
[----:B------:R-:W-:Y:S01]  /*6b70*/  IMAD.IADD R50, R39, 0x1, -R16 ;  /* 0x0000000127327824 */ /* 0x000fe200078e0a10 */
[----:B------:R-:W-:Y:S01]  /*6b80*/  FSEL R43, RZ, -23, P6 ;  /* 0xc1b80000ff2b7808 */ /* 0x000fe20003000000 */
[----:B0-----:R-:W-:Y:S01]  /*6b90*/  IMAD.SHL.U32 R10, R48, 0x4, RZ ;  /* 0x00000004300a7824 */ /* 0x001fe200078e00ff */
[----:B------:R-:W-:Y:S01]  /*6ba0*/  LOP3.LUT R58, R58, 0x1f, R48, 0xf8, !PT ;  /* 0x0000001f3a3a7812 */ /* 0x000fe200078ef830 */
[----:B------:R-:W-:Y:S01]  /*6bb0*/  IMAD.SHL.U32 R11, R48, 0x10, RZ ;  /* 0x00000010300b7824 */ /* 0x000fe200078e00ff */
[----:B------:R-:W-:Y:S02]  /*6bc0*/  FSEL R44, RZ, -23, P4 ;  /* 0xc1b80000ff2c7808 */ /* 0x000fe40002000000 */
[C---:B--2---:R-:W-:Y:S01]  /*6bd0*/  LOP3.LUT R21, R19.reuse, 0xe0, RZ, 0xc0, !PT ;  /* 0x000000e013157812 */ /* 0x044fe200078ec0ff */
[----:B------:R-:W-:Y:S01]  /*6be0*/  IMAD R6, R58, c[0x0][0x1c4], RZ ;  /* 0x000071003a067a24 */ /* 0x000fe200078e02ff */
[C---:B------:R-:W-:Y:S01]  /*6bf0*/  LOP3.LUT R20, R19.reuse, 0x3, RZ, 0xc0, !PT ;  /* 0x0000000313147812 */ /* 0x040fe200078ec0ff */
[----:B---3--:R-:W-:Y:S01]  /*6c00*/  IMAD R5, R60, c[0x0][0x1c0], RZ ;  /* 0x000070003c057a24 */ /* 0x008fe200078e02ff */
[----:B------:R-:W-:-:S02]  /*6c10*/  LOP3.LUT R19, R19, 0xff, RZ, 0xc0, !PT ;  /* 0x000000ff13137812 */ /* 0x000fc400078ec0ff */
[----:B------:R-:W-:Y:S01]  /*6c20*/  SHF.L.U32 R7, R6, 0x1, RZ ;  /* 0x0000000106077819 */ /* 0x000fe200000006ff */
[----:B------:R-:W-:Y:S01]  /*6c30*/  IMAD R47, R20, 0x4, R21 ;  /* 0x00000004142f7824 */ /* 0x000fe200078e0215 */
[----:B------:R-:W-:Y:S01]  /*6c40*/  ISETP.GE.U32.AND P0, PT, R19, 0x20, PT ;  /* 0x000000201300780c */ /* 0x000fe20003f06070 */
[----:B------:R-:W-:Y:S01]  /*6c50*/  IMAD.MOV.U32 R21, RZ, RZ, R37 ;  /* 0x000000ffff157224 */ /* 0x000fe200078e0025 */
[----:B------:R-:W0:Y:S01]  /*6c60*/  S2R R19, SR_TID.X ;  /* 0x0000000000137919 */ /* 0x000e220000002100 */
[----:B------:R-:W-:Y:S01]  /*6c70*/  IMAD.SHL.U32 R36, R5, 0x2, RZ ;  /* 0x0000000205247824 */ /* 0x000fe200078e00ff */
[----:B------:R-:W-:Y:S01]  /*6c80*/  FSETP.GT.AND P4, PT, |R117|, 8.50705917302346158658e+37, PT ;  /* 0x7e8000007500780b */ /* 0x000fe20003f84200 */
[----:B------:R-:W-:Y:S01]  /*6c90*/  IMAD.HI R37, R5, 0x2, RZ ;  /* 0x0000000205257827 */ /* 0x000fe200078e02ff */
[----:B------:R-:W-:Y:S02]  /*6ca0*/  FSEL R45, RZ, -23, P5 ;  /* 0xc1b80000ff2d7808 */ /* 0x000fe40002800000 */
[----:B------:R-:W-:Y:S01]  /*6cb0*/  IADD3 R36, P1, P2, R7, c[0x0][0x178], R36 ;  /* 0x00005e0007247a10 */ /* 0x000fe20007a3e024 */
[C---:B------:R-:W-:Y:S01]  /*6cc0*/  FMUL R5, R121.reuse, 8388608 ;  /* 0x4b00000079057820 */ /* 0x040fe20000400000 */
[----:B------:R-:W-:Y:S01]  /*6cd0*/  FSETP.GEU.AND P5, PT, |R121|, 1.175494350822287508e-38, PT ;  /* 0x008000007900780b */ /* 0x000fe20003fae200 */
[----:B------:R-:W-:Y:S01]  /*6ce0*/  IMAD.HI R6, R6, 0x2, RZ ;  /* 0x0000000206067827 */ /* 0x000fe200078e02ff */
[----:B------:R-:W-:-:S02]  /*6cf0*/  LOP3.LUT R41, R48, 0x18, RZ, 0xc0, !PT ;  /* 0x0000001830297812 */ /* 0x000fc400078ec0ff */
[----:B------:R-:W-:Y:S01]  /*6d00*/  FSEL R5, R5, R121, !P3 ;  /* 0x0000007905057208 */ /* 0x000fe20005800000 */
[----:B------:R-:W-:Y:S01]  /*6d10*/  IMAD.MOV.U32 R20, RZ, RZ, R38 ;  /* 0x000000ffff147224 */ /* 0x000fe200078e0026 */
[----:B------:R-:W-:Y:S01]  /*6d20*/  IADD3.X R37, R6, c[0x0][0x17c], R37, P1, P2 ;  /* 0x00005f0006257a10 */ /* 0x000fe20000fe4425 */
[----:B------:R-:W-:Y:S01]  /*6d30*/  FMUL R38, R119, 8388608 ;  /* 0x4b00000077267820 */ /* 0x000fe20000400000 */
[----:B------:R-:W-:Y:S01]  /*6d40*/  IADD3 R6, R5, -0x3f3504f3, RZ ;  /* 0xc0cafb0d05067810 */ /* 0x000fe20007ffe0ff */
[----:B------:R-:W-:Y:S01]  /*6d50*/  @P4 FMUL R29, R29, 0.25 ;  /* 0x3e8000001d1d4820 */ /* 0x000fe20000400000 */
[----:B------:R-:W-:Y:S01]  /*6d60*/  FSETP.GT.AND P1, PT, |R115|, 8.50705917302346158658e+37, PT ;  /* 0x7e8000007300780b */ /* 0x000fe20003f24200 */
[----:B------:R-:W-:Y:S01]  /*6d70*/  @P4 FMUL R28, R28, 0.25 ;  /* 0x3e8000001c1c4820 */ /* 0x000fe20000400000 */
[----:B------:R-:W-:Y:S01]  /*6d80*/  FSEL R38, R38, R119, !P6 ;  /* 0x0000007726267208 */ /* 0x000fe20007000000 */
[----:B------:R-:W-:Y:S01]  /*6d90*/  @P4 FMUL R33, R33, 0.25 ;  /* 0x3e80000021214820 */ /* 0x000fe20000400000 */
[----:B------:R-:W-:Y:S01]  /*6da0*/  LOP3.LUT R14, R6, 0xff800000, RZ, 0xc0, !PT ;  /* 0xff800000060e7812 */ /* 0x000fe200078ec0ff */
[----:B------:R-:W-:Y:S01]  /*6db0*/  @P4 FMUL R32, R32, 0.25 ;  /* 0x3e80000020204820 */ /* 0x000fe20000400000 */
[----:B------:R-:W-:-:S02]  /*6dc0*/  IADD3 R6, R38, -0x3f3504f3, RZ ;  /* 0xc0cafb0d26067810 */ /* 0x000fc40007ffe0ff */
[----:B------:R-:W-:Y:S01]  /*6dd0*/  FSETP.GEU.AND P2, PT, |R115|, 1.175494350822287508e-38, PT ;  /* 0x008000007300780b */ /* 0x000fe20003f4e200 */
[----:B------:R-:W-:Y:S01]  /*6de0*/  I2F R7, R14 ;  /* 0x0000000e00077306 */ /* 0x000fe20000201400 */
[----:B------:R-:W-:Y:S02]  /*6df0*/  LOP3.LUT R17, R6, 0xff800000, RZ, 0xc0, !PT ;  /* 0xff80000006117812 */ /* 0x000fe400078ec0ff */
[----:B0-----:R-:W-:Y:S01]  /*6e00*/  LOP3.LUT R9, R19, 0xc0, RZ, 0xc0, !PT ;  /* 0x000000c013097812 */ /* 0x001fe200078ec0ff */
[----:B------:R-:W-:Y:S01]  /*6e10*/  @P1 FMUL R115, R115, 0.25 ;  /* 0x3e80000073731820 */ /* 0x000fe20000400000 */
[----:B------:R-:W-:Y:S01]  /*6e20*/  FSETP.GT.AND P3, PT, |R119|, 8.50705917302346158658e+37, PT ;  /* 0x7e8000007700780b */ /* 0x000fe20003f64200 */
[----:B------:R-:W-:Y:S01]  /*6e30*/  @P1 FMUL R31, R31, 0.25 ;  /* 0x3e8000001f1f1820 */ /* 0x000fe20000400000 */
[----:B------:R-:W-:Y:S01]  /*6e40*/  LOP3.LUT R19, R8, 0xff800000, RZ, 0xc0, !PT ;  /* 0xff80000008137812 */ /* 0x000fe200078ec0ff */
[----:B------:R-:W0:Y:S01]  /*6e50*/  I2F R6, R17 ;  /* 0x0000001100067306 */ /* 0x000e220000201400 */
[----:B------:R-:W-:Y:S01]  /*6e60*/  @P1 FMUL R30, R30, 0.25 ;  /* 0x3e8000001e1e1820 */ /* 0x000fe20000400000 */
[----:B------:R-:W-:Y:S01]  /*6e70*/  SHF.R.U32.HI R46, RZ, 0x1, R9 ;  /* 0x00000001ff2e7819 */ /* 0x000fe20000011609 */
[----:B------:R-:W-:Y:S01]  /*6e80*/  @P1 FMUL R35, R35, 0.25 ;  /* 0x3e80000023231820 */ /* 0x000fe20000400000 */
[----:B------:R-:W-:Y:S01]  /*6e90*/  FSETP.GEU.AND P6, PT, |R119|, 1.175494350822287508e-38, PT ;  /* 0x008000007700780b */ /* 0x000fe20003fce200 */
[----:B------:R-:W-:Y:S01]  /*6ea0*/  @P1 FMUL R34, R34, 0.25 ;  /* 0x3e80000022221820 */ /* 0x000fe20000400000 */
[----:B------:R-:W-:Y:S01]  /*6eb0*/  FSETP.GT.AND P1, PT, |R121|, 8.50705917302346158658e+37, PT ;  /* 0x7e8000007900780b */ /* 0x000fe20003f24200 */
[----:B------:R-:W-:Y:S01]  /*6ec0*/  @!P2 FMUL R115, R115, 16777216 ;  /* 0x4b8000007373a820 */ /* 0x000fe20000400000 */
[----:B------:R-:W1:Y:S01]  /*6ed0*/  I2F R9, R16 ;  /* 0x0000001000097306 */ /* 0x000e620000201400 */
[----:B------:R-:W-:Y:S01]  /*6ee0*/  @!P2 FMUL R31, R31, 16777216 ;  /* 0x4b8000001f1fa820 */ /* 0x000fe20000400000 */
[----:B------:R-:W-:Y:S01]  /*6ef0*/  LOP3.LUT R10, R10, 0xfc, RZ, 0xc0, !PT ;  /* 0x000000fc0a0a7812 */ /* 0x000fe200078ec0ff */
[----:B------:R-:W-:Y:S01]  /*6f00*/  @!P2 FMUL R30, R30, 16777216 ;  /* 0x4b8000001e1ea820 */ /* 0x000fe20000400000 */
[----:B------:R-:W-:Y:S01]  /*6f10*/  LOP3.LUT R12, R11, 0x70, RZ, 0xc0, !PT ;  /* 0x000000700b0c7812 */ /* 0x000fe200078ec0ff */
[----:B------:R-:W-:Y:S01]  /*6f20*/  @!P2 FMUL R35, R35, 16777216 ;  /* 0x4b8000002323a820 */ /* 0x000fe20000400000 */
[----:B------:R-:W-:Y:S01]  /*6f30*/  LOP3.LUT R62, R48, 0x1c, RZ, 0xc0, !PT ;  /* 0x0000001c303e7812 */ /* 0x000fe200078ec0ff */
[----:B------:R-:W-:Y:S01]  /*6f40*/  @!P2 FMUL R34, R34, 16777216 ;  /* 0x4b8000002222a820 */ /* 0x000fe20000400000 */
[----:B------:R-:W2:Y:S01]  /*6f50*/  I2F R8, R19 ;  /* 0x0000001300087306 */ /* 0x000ea20000201400 */
[----:B0-----:R-:W-:Y:S01]  /*6f60*/  FFMA.FTZ R43, R6, 1.1920928955078125e-07, R43 ;  /* 0x34000000062b7823 */ /* 0x001fe2000001002b */
[----:B------:R-:W-:Y:S01]  /*6f70*/  FSETP.GEU.AND P2, PT, |R117|, 1.175494350822287508e-38, PT ;  /* 0x008000007500780b */ /* 0x000fe20003f4e200 */
[----:B------:R-:W-:Y:S01]  /*6f80*/  @P3 FMUL R119, R119, 0.25 ;  /* 0x3e80000077773820 */ /* 0x000fe20000400000 */
[----:B------:R-:W-:Y:S01]  /*6f90*/  SHF.R.U32.HI R48, RZ, 0x5, R48 ;  /* 0x00000005ff307819 */ /* 0x000fe20000011630 */
[----:B------:R-:W-:Y:S01]  /*6fa0*/  @P1 FMUL R121, R121, 0.25 ;  /* 0x3e80000079791820 */ /* 0x000fe20000400000 */
[----:B------:R-:W-:Y:S01]  /*6fb0*/  MOV R54, c[0x0][0x1c8] ;  /* 0x0000720000367a02 */ /* 0x000fe20000000f00 */
[----:B------:R-:W-:Y:S01]  /*6fc0*/  @P4 FMUL R117, R117, 0.25 ;  /* 0x3e80000075754820 */ /* 0x000fe20000400000 */
[----:B------:R-:W0:Y:S01]  /*6fd0*/  MUFU.RCP R6, R115 ;  /* 0x0000007300067308 */ /* 0x000e220000001000 */
[C---:B------:R-:W-:Y:S01]  /*6fe0*/  IMAD R11, R41.reuse, 0x100, R10 ;  /* 0x00000100290b7824 */ /* 0x040fe200078e020a */
[----:B------:R-:W-:Y:S01]  /*6ff0*/  LEA.HI R41, R41, R12, RZ, 0x1f ;  /* 0x0000000c29297211 */ /* 0x000fe200078ff8ff */
[----:B------:R-:W-:Y:S01]  /*7000*/  @!P6 FMUL R119, R119, 16777216 ;  /* 0x4b8000007777e820 */ /* 0x000fe20000400000 */
[----:B------:R-:W-:Y:S01]  /*7010*/  SGXT.U32 R48, R48, 0x3 ;  /* 0x000000033030781a */ /* 0x000fe20000000000 */
[----:B------:R-:W-:Y:S01]  /*7020*/  @!P5 FMUL R121, R121, 16777216 ;  /* 0x4b8000007979d820 */ /* 0x000fe20000400000 */
[----:B------:R-:W-:Y:S01]  /*7030*/  LOP3.LUT R46, R11, R46, RZ, 0x3c, !PT ;  /* 0x0000002e0b2e7212 */ /* 0x000fe200078e3cff */
[----:B------:R-:W-:-:S02]  /*7040*/  @!P2 FMUL R117, R117, 16777216 ;  /* 0x4b8000007575a820 */ /* 0x000fc40000400000 */
[----:B-1----:R-:W-:Y:S01]  /*7050*/  FFMA.FTZ R44, R9, 1.1920928955078125e-07, R44 ;  /* 0x34000000092c7823 */ /* 0x002fe2000001002c */
[----:B------:R-:W-:Y:S01]  /*7060*/  MUFU.RCP R10, R121 ;  /* 0x00000079000a7308 */ /* 0x000fe20000001000 */
[----:B------:R-:W-:Y:S02]  /*7070*/  FFMA.FTZ R42, R7, 1.1920928955078125e-07, R42 ;  /* 0x34000000072a7823 */ /* 0x000fe4000001002a */
[----:B--2---:R-:W-:Y:S02]  /*7080*/  FFMA.FTZ R45, R8, 1.1920928955078125e-07, R45 ;  /* 0x34000000082d7823 */ /* 0x004fe4000001002d */
[----:B------:R-:W-:Y:S02]  /*7090*/  @P3 FMUL R22, R22, 0.25 ;  /* 0x3e80000016163820 */ /* 0x000fe40000400000 */
[C---:B0-----:R-:W-:Y:S01]  /*70a0*/  FMUL R7, R6.reuse, R31 ;  /* 0x0000001f06077220 */ /* 0x041fe20000400000 */
[----:B------:R-:W0:Y:S01]  /*70b0*/  MUFU.RCP R9, R119 ;  /* 0x0000007700097308 */ /* 0x000e220000001000 */
[----:B------:R-:W-:-:S02]  /*70c0*/  FMUL R8, R6, R30 ;  /* 0x0000001e06087220 */ /* 0x000fc40000400000 */
[C---:B------:R-:W-:Y:S02]  /*70d0*/  FMUL R12, R6.reuse, R35 ;  /* 0x00000023060c7220 */ /* 0x040fe40000400000 */
[----:B------:R-:W-:Y:S02]  /*70e0*/  FMUL R11, R6, R34 ;  /* 0x00000022060b7220 */ /* 0x000fe40000400000 */
[----:B------:R-:W-:Y:S01]  /*70f0*/  @P1 FMUL R21, R21, 0.25 ;  /* 0x3e80000015151820 */ /* 0x000fe20000400000 */
[----:B------:R-:W1:Y:S01]  /*7100*/  MUFU.RCP R6, R117 ;  /* 0x0000007500067308 */ /* 0x000e620000001000 */
[----:B------:R-:W-:Y:S02]  /*7110*/  @P1 FMUL R25, R25, 0.25 ;  /* 0x3e80000019191820 */ /* 0x000fe40000400000 */
[----:B------:R-:W-:Y:S02]  /*7120*/  @P3 FMUL R18, R18, 0.25 ;  /* 0x3e80000012123820 */ /* 0x000fe40000400000 */
[----:B------:R-:W-:-:S02]  /*7130*/  @P3 FMUL R20, R20, 0.25 ;  /* 0x3e80000014143820 */ /* 0x000fc40000400000 */
[----:B------:R-:W-:Y:S02]  /*7140*/  @P3 FMUL R24, R24, 0.25 ;  /* 0x3e80000018183820 */ /* 0x000fe40000400000 */
[----:B------:R-:W-:Y:S02]  /*7150*/  @P1 FMUL R13, R13, 0.25 ;  /* 0x3e8000000d0d1820 */ /* 0x000fe40000400000 */
[----:B------:R-:W-:Y:S02]  /*7160*/  @P1 FMUL R27, R27, 0.25 ;  /* 0x3e8000001b1b1820 */ /* 0x000fe40000400000 */
[----:B------:R-:W-:Y:S02]  /*7170*/  @!P6 FMUL R22, R22, 16777216 ;  /* 0x4b8000001616e820 */ /* 0x000fe40000400000 */
[----:B------:R-:W-:Y:S02]  /*7180*/  @!P5 FMUL R21, R21, 16777216 ;  /* 0x4b8000001515d820 */ /* 0x000fe40000400000 */
[----:B------:R-:W-:-:S02]  /*7190*/  @!P5 FMUL R25, R25, 16777216 ;  /* 0x4b8000001919d820 */ /* 0x000fc40000400000 */
[----:B------:R-:W-:Y:S02]  /*71a0*/  @!P6 FMUL R18, R18, 16777216 ;  /* 0x4b8000001212e820 */ /* 0x000fe40000400000 */
[----:B------:R-:W-:Y:S02]  /*71b0*/  @!P6 FMUL R20, R20, 16777216 ;  /* 0x4b8000001414e820 */ /* 0x000fe40000400000 */
[----:B------:R-:W-:Y:S02]  /*71c0*/  @!P6 FMUL R24, R24, 16777216 ;  /* 0x4b8000001818e820 */ /* 0x000fe40000400000 */
[----:B------:R-:W-:Y:S02]  /*71d0*/  @!P5 FMUL R13, R13, 16777216 ;  /* 0x4b8000000d0dd820 */ /* 0x000fe40000400000 */
[----:B------:R-:W-:Y:S01]  /*71e0*/  @!P5 FMUL R27, R27, 16777216 ;  /* 0x4b8000001b1bd820 */ /* 0x000fe20000400000 */
[----:B------:R-:W-:Y:S01]  /*71f0*/  ISETP.GE.U32.AND P5, PT, R38, 0x7f800000, PT ;  /* 0x7f8000002600780c */ /* 0x000fe20003fa6070 */
[----:B------:R-:W-:-:S02]  /*7200*/  @!P2 FMUL R29, R29, 16777216 ;  /* 0x4b8000001d1da820 */ /* 0x000fc40000400000 */
[----:B------:R-:W-:Y:S02]  /*7210*/  @!P2 FMUL R28, R28, 16777216 ;  /* 0x4b8000001c1ca820 */ /* 0x000fe40000400000 */
[----:B------:R-:W-:Y:S02]  /*7220*/  @!P2 FMUL R33, R33, 16777216 ;  /* 0x4b8000002121a820 */ /* 0x000fe40000400000 */
[----:B------:R-:W-:Y:S02]  /*7230*/  @!P2 FMUL R32, R32, 16777216 ;  /* 0x4b8000002020a820 */ /* 0x000fe40000400000 */
[----:B0-----:R-:W-:Y:S02]  /*7240*/  FMUL R23, R9, R22 ;  /* 0x0000001609177220 */ /* 0x001fe40000400000 */
[C---:B------:R-:W-:Y:S02]  /*7250*/  FMUL R21, R10.reuse, R21 ;  /* 0x000000150a157220 */ /* 0x040fe40000400000 */
[----:B------:R-:W-:-:S02]  /*7260*/  FMUL R26, R10, R25 ;  /* 0x000000190a1a7220 */ /* 0x000fc40000400000 */
[C---:B------:R-:W-:Y:S02]  /*7270*/  FMUL R15, R9.reuse, R18 ;  /* 0x00000012090f7220 */ /* 0x040fe40000400000 */
[----:B------:R-:W-:Y:S01]  /*7280*/  FMUL R20, R9, R20 ;  /* 0x0000001409147220 */ /* 0x000fe20000400000 */
[----:B------:R-:W-:Y:S01]  /*7290*/  F2FP.PACK_AB R21, R21, R26 ;  /* 0x0000001a1515723e */ /* 0x000fe200000000ff */
[----:B------:R-:W-:Y:S01]  /*72a0*/  FMUL R24, R9, R24 ;  /* 0x0000001809187220 */ /* 0x000fe20000400000 */
[----:B------:R-:W-:Y:S01]  /*72b0*/  F2FP.PACK_AB R26, R7, R12 ;  /* 0x0000000c071a723e */ /* 0x000fe200000000ff */
[----:B------:R-:W-:Y:S01]  /*72c0*/  FMUL R22, R10, R13 ;  /* 0x0000000d0a167220 */ /* 0x000fe20000400000 */
[----:B------:R-:W-:Y:S01]  /*72d0*/  F2FP.PACK_AB R20, R20, R23 ;  /* 0x000000171414723e */ /* 0x000fe200000000ff */
[----:B------:R-:W-:Y:S01]  /*72e0*/  FMUL R25, R10, R27 ;  /* 0x0000001b0a197220 */ /* 0x000fe20000400000 */
[----:B------:R-:W-:Y:S01]  /*72f0*/  F2FP.PACK_AB R15, R15, R24 ;  /* 0x000000180f0f723e */ /* 0x000fe200000000ff */
[----:B-1----:R-:W-:-:S02]  /*7300*/  FMUL R9, R6, R29 ;  /* 0x0000001d06097220 */ /* 0x002fc40000400000 */
[----:B------:R-:W-:Y:S01]  /*7310*/  FMUL R10, R6, R28 ;  /* 0x0000001c060a7220 */ /* 0x000fe20000400000 */
[----:B------:R-:W-:Y:S01]  /*7320*/  F2FP.PACK_AB R22, R22, R25 ;  /* 0x000000191616723e */ /* 0x000fe200000000ff */
[----:B------:R-:W-:Y:S01]  /*7330*/  FMUL R18, R6, R33 ;  /* 0x0000002106127220 */ /* 0x000fe20000400000 */
[----:B------:R-:W-:Y:S01]  /*7340*/  F2FP.PACK_AB R25, R8, R11 ;  /* 0x0000000b0819723e */ /* 0x000fe200000000ff */
[----:B------:R-:W-:Y:S02]  /*7350*/  FMUL R13, R6, R32 ;  /* 0x00000020060d7220 */ /* 0x000fe40000400000 */
[----:B------:R-:W-:Y:S01]  /*7360*/  IMAD R6, R48, c[0x0][0x1c8], RZ ;  /* 0x0000720030067a24 */ /* 0x000fe200078e02ff */
[----:B------:R-:W-:Y:S01]  /*7370*/  F2FP.PACK_AB R24, R9, R18 ;  /* 0x000000120918723e */ /* 0x000fe200000000ff */
[----:B------:R-:W-:Y:S01]  /*7380*/  IMAD.IADD R49, R38, 0x1, -R17 ;  /* 0x0000000126317824 */ /* 0x000fe200078e0a11 */
[----:B------:R-:W-:Y:S01]  /*7390*/  F2FP.PACK_AB R23, R10, R13 ;  /* 0x0000000d0a17723e */ /* 0x000fe200000000ff */
[----:B------:R-:W-:Y:S01]  /*73a0*/  IMAD R7, R54, 0x8, R6 ;  /* 0x0000000836077824 */ /* 0x000fe200078e0206 */
[----:B------:R-:W-:Y:S01]  /*73b0*/  LEA R12, P1, R6, R36, 0x1 ;  /* 0x00000024060c7211 */ /* 0x000fe200078208ff */
[----:B------:R-:W-:-:S02]  /*73c0*/  IMAD.U32 R10, R47, 0x8, R62 ;  /* 0x000000082f0a7824 */ /* 0x000fc400078e003e */
[----:B------:R-:W-:Y:S01]  /*73d0*/  IMAD R9, R54, 0x8, R7 ;  /* 0x0000000836097824 */ /* 0x000fe200078e0207 */
[----:B------:R-:W-:Y:S01]  /*73e0*/  LEA.HI.X.SX32 R13, R6, R37, 0x1, P1 ;  /* 0x00000025060d7211 */ /* 0x000fe200008f0eff */
[----:B------:R-:W-:Y:S01]  /*73f0*/  IMAD.IADD R52, R40, 0x1, -R19 ;  /* 0x0000000128347824 */ /* 0x000fe200078e0a13 */
[----:B------:R-:W-:Y:S01]  /*7400*/  LOP3.LUT R27, R10, 0x20, RZ, 0x3c, !PT ;  /* 0x000000200a1b7812 */ /* 0x000fe200078e3cff */
[----:B------:R-:W-:Y:S01]  /*7410*/  IMAD R18, R54, 0x8, R9 ;  /* 0x0000000836127824 */ /* 0x000fe200078e0209 */
[----:B------:R-:W-:Y:S01]  /*7420*/  STS [R10], R22 ;  /* 0x000000160a007388 */ /* 0x000fe20000000800 */
[C---:B------:R-:W-:Y:S01]  /*7430*/  LOP3.LUT R28, R10.reuse, 0x40, RZ, 0x3c, !PT ;  /* 0x000000400a1c7812 */ /* 0x040fe200078e3cff */
[----:B------:R-:W-:Y:S01]  /*7440*/  FADD R49, R49, -1 ;  /* 0xbf80000031317421 */ /* 0x000fe20000000000 */
[----:B------:R-:W-:Y:S01]  /*7450*/  LOP3.LUT R29, R10, 0x60, RZ, 0x3c, !PT ;  /* 0x000000600a1d7812 */ /* 0x000fe200078e3cff */
[----:B------:R0:W-:Y:S01]  /*7460*/  STS [R10+0x80], R21 ;  /* 0x000080150a007388 */ /* 0x0001e20000000800 */
[----:B------:R-:W-:-:S02]  /*7470*/  LEA R6, P1, R18, R36, 0x1 ;  /* 0x0000002412067211 */ /* 0x000fc400078208ff */
[CC--:B------:R-:W-:Y:S01]  /*7480*/  LEA R8, P3, R9.reuse, R36.reuse, 0x1 ;  /* 0x0000002409087211 */ /* 0x0c0fe200078608ff */
[----:B------:R1:W-:Y:S03]  /*7490*/  STS [R27+0x800], R20 ;  /* 0x000800141b007388 */ /* 0x0003e60000000800 */
[----:B------:R-:W-:Y:S01]  /*74a0*/  LEA.HI.X.SX32 R9, R9, R37, 0x1, P3 ;  /* 0x0000002509097211 */ /* 0x000fe200018f0eff */
[----:B------:R2:W-:Y:S01]  /*74b0*/  STS [R27+0x880], R15 ;  /* 0x0008800f1b007388 */ /* 0x0005e20000000800 */
[----:B0-----:R-:W-:-:S03]  /*74c0*/  LEA R10, P2, R7, R36, 0x1 ;  /* 0x00000024070a7211 */ /* 0x001fc600078408ff */
[----:B------:R0:W-:Y:S01]  /*74d0*/  STS [R28+0x1000], R23 ;  /* 0x001000171c007388 */ /* 0x0001e20000000800 */
[----:B-1----:R-:W-:Y:S01]  /*74e0*/  IMAD R20, R54, 0x8, R18 ;  /* 0x0000000836147824 */ /* 0x002fe200078e0212 */
[-C--:B------:R-:W-:Y:S02]  /*74f0*/  LEA.HI.X.SX32 R11, R7, R37.reuse, 0x1, P2 ;  /* 0x00000025070b7211 */ /* 0x080fe400010f0eff */
[----:B------:R-:W-:Y:S01]  /*7500*/  STS [R28+0x1080], R24 ;  /* 0x001080181c007388 */ /* 0x000fe20000000800 */
[-C--:B------:R-:W-:Y:S01]  /*7510*/  LEA.HI.X.SX32 R7, R18, R37.reuse, 0x1, P1 ;  /* 0x0000002512077211 */ /* 0x080fe200008f0eff */
[----:B------:R-:W-:Y:S01]  /*7520*/  IMAD R21, R54, 0x8, R20 ;  /* 0x0000000836157824 */ /* 0x000fe200078e0214 */
[----:B--2---:R-:W-:Y:S01]  /*7530*/  IADD3 R15, R5, -R14, RZ ;  /* 0x8000000e050f7210 */ /* 0x004fe20007ffe0ff */
[----:B------:R1:W-:Y:S01]  /*7540*/  STS [R29+0x1800], R25 ;  /* 0x001800191d007388 */ /* 0x0003e20000000800 */
[-C--:B------:R-:W-:Y:S01]  /*7550*/  LEA R14, P1, R20, R36.reuse, 0x1 ;  /* 0x00000024140e7211 */ /* 0x080fe200078208ff */
[----:B------:R-:W-:Y:S01]  /*7560*/  IMAD R17, R54, 0x8, R21 ;  /* 0x0000000836117824 */ /* 0x000fe200078e0215 */
[----:B------:R-:W-:Y:S01]  /*7570*/  LEA R18, P2, R21, R36, 0x1 ;  /* 0x0000002415127211 */ /* 0x000fe200078408ff */
[----:B------:R2:W-:Y:S01]  /*7580*/  STS [R29+0x1880], R26 ;  /* 0x0018801a1d007388 */ /* 0x0005e20000000800 */
[----:B------:R-:W-:Y:S01]  /*7590*/  FADD R47, R15, -1 ;  /* 0xbf8000000f2f7421 */ /* 0x000fe20000000000 */
[-C--:B------:R-:W-:Y:S01]  /*75a0*/  LEA.HI.X.SX32 R15, R20, R37.reuse, 0x1, P1 ;  /* 0x00000025140f7211 */ /* 0x080fe200008f0eff */
[C---:B0-----:R-:W-:Y:S01]  /*75b0*/  IMAD R23, R54.reuse, 0x8, R17 ;  /* 0x0000000836177824 */ /* 0x041fe200078e0211 */
[----:B------:R-:W-:Y:S01]  /*75c0*/  BAR.SYNC.DEFER_BLOCKING 0x0 ;  /* 0x0000000000007b1d */ /* 0x000fe20000010000 */
[----:B------:R-:W-:Y:S01]  /*75d0*/  FFMA.FTZ R20, R47, R56, -0.16845393180847167969 ;  /* 0xbe2c7f302f147423 */ /* 0x000fe20000010038 */
[----:B------:R-:W-:Y:S01]  /*75e0*/  LEA.HI.X.SX32 R19, R21, R37, 0x1, P2 ;  /* 0x0000002515137211 */ /* 0x000fe200010f0eff */
[----:B-1----:R-:W-:Y:S01]  /*75f0*/  IMAD R25, R54, 0x8, R23 ;  /* 0x0000000836197824 */ /* 0x002fe200078e0217 */
[----:B------:R-:W-:Y:S01]  /*7600*/  LEA R16, P1, R17, R36, 0x1 ;  /* 0x0000002411107211 */ /* 0x000fe200078208ff */
[----:B------:R-:W-:Y:S01]  /*7610*/  FFMA.FTZ R22, R47, R20, 0.1716887056827545166 ;  /* 0x3e2fcf2a2f167423 */ /* 0x000fe20000010014 */
[----:B------:R-:W-:-:S02]  /*7620*/  LEA R20, P2, R23, R36, 0x1 ;  /* 0x0000002417147211 */ /* 0x000fc400078408ff */
[C---:B------:R-:W-:Y:S01]  /*7630*/  LEA R27, R54.reuse, R25, 0x3 ;  /* 0x00000019361b7211 */ /* 0x040fe200078e18ff */
[----:B------:R-:W-:Y:S01]  /*7640*/  FFMA.FTZ R24, R47, R22, -0.17900948226451873779 ;  /* 0xbe374e432f187423 */ /* 0x000fe20000010016 */
[-C--:B------:R-:W-:Y:S02]  /*7650*/  LEA.HI.X.SX32 R17, R17, R37.reuse, 0x1, P1 ;  /* 0x0000002511117211 */ /* 0x080fe400008f0eff */
[-C--:B------:R-:W-:Y:S01]  /*7660*/  LEA.HI.X.SX32 R21, R23, R37.reuse, 0x1, P2 ;  /* 0x0000002517157211 */ /* 0x080fe200010f0eff */
[C---:B--2---:R-:W-:Y:S01]  /*7670*/  IMAD R29, R54.reuse, 0x8, R27 ;  /* 0x00000008361d7824 */ /* 0x044fe200078e021b */
[----:B------:R-:W-:Y:S01]  /*7680*/  LEA R22, P1, R25, R36, 0x1 ;  /* 0x0000002419167211 */ /* 0x000fe200078208ff */
[----:B------:R-:W-:Y:S01]  /*7690*/  FFMA.FTZ R26, R47, R24, 0.20512372255325317383 ;  /* 0x3e520bf42f1a7423 */ /* 0x000fe20000010018 */
[----:B------:R-:W-:Y:S01]  /*76a0*/  LEA R24, P2, R27, R36, 0x1 ;  /* 0x000000241b187211 */ /* 0x000fe200078408ff */
[C---:B------:R-:W-:Y:S01]  /*76b0*/  IMAD R31, R54.reuse, 0x8, R29 ;  /* 0x00000008361f7824 */ /* 0x040fe200078e021d */
[-C--:B------:R-:W-:Y:S01]  /*76c0*/  LEA.HI.X.SX32 R23, R25, R37.reuse, 0x1, P1 ;  /* 0x0000002519177211 */ /* 0x080fe200008f0eff */
[----:B------:R-:W-:Y:S01]  /*76d0*/  FFMA.FTZ R28, R47, R26, -0.24046532809734344482 ;  /* 0xbe763c8b2f1c7423 */ /* 0x000fe2000001001a */
[-C--:B------:R-:W-:Y:S01]  /*76e0*/  LEA.HI.X.SX32 R25, R27, R37.reuse, 0x1, P2 ;  /* 0x000000251b197211 */ /* 0x080fe200010f0eff */
[C---:B------:R-:W-:Y:S01]  /*76f0*/  IMAD R33, R54.reuse, 0x8, R31 ;  /* 0x0000000836217824 */ /* 0x040fe200078e021f */
[----:B------:R-:W-:Y:S01]  /*7700*/  LEA R26, P1, R29, R36, 0x1 ;  /* 0x000000241d1a7211 */ /* 0x000fe200078208ff */
[----:B------:R-:W-:Y:S01]  /*7710*/  FFMA.FTZ R30, R47, R28, 0.28857114911079406738 ;  /* 0x3e93bf992f1e7423 */ /* 0x000fe2000001001c */
[----:B------:R-:W0:Y:S01]  /*7720*/  LDS R55, [R46] ;  /* 0x000000002e377984 */ /* 0x000e220000000800 */
[C---:B------:R-:W-:Y:S01]  /*7730*/  IMAD R51, R54.reuse, 0x8, R33 ;  /* 0x0000000836337824 */ /* 0x040fe200078e0221 */
[----:B------:R-:W-:Y:S01]  /*7740*/  LEA R28, P2, R31, R36, 0x1 ;  /* 0x000000241f1c7211 */ /* 0x000fe200078408ff */
[----:B------:R-:W-:Y:S01]  /*7750*/  FFMA.FTZ R48, R47, R30, -0.36067417263984680176 ;  /* 0xbeb8aa492f307423 */ /* 0x000fe2000001001e */
[----:B------:R-:W1:Y:S01]  /*7760*/  LDS R57, [R46+0x100] ;  /* 0x000100002e397984 */ /* 0x000e620000000800 */
[C---:B------:R-:W-:Y:S01]  /*7770*/  IMAD R53, R54.reuse, 0x8, R51 ;  /* 0x0000000836357824 */ /* 0x040fe200078e0233 */
[-C--:B------:R-:W-:Y:S01]  /*7780*/  LEA.HI.X.SX32 R27, R29, R37.reuse, 0x1, P1 ;  /* 0x000000251d1b7211 */ /* 0x080fe200008f0eff */
[----:B------:R-:W-:Y:S01]  /*7790*/  FFMA.FTZ R48, R47, R48, 0.48089820146560668945 ;  /* 0x3ef6384a2f307423 */ /* 0x000fe20000010030 */
[----:B------:R-:W2:Y:S01]  /*77a0*/  LDS R59, [R46+0x200] ;  /* 0x000200002e3b7984 */ /* 0x000ea20000000800 */
[-C--:B------:R-:W-:Y:S01]  /*77b0*/  LEA.HI.X.SX32 R29, R31, R37.reuse, 0x1, P2 ;  /* 0x000000251f1d7211 */ /* 0x080fe200010f0eff */
[----:B------:R-:W-:Y:S01]  /*77c0*/  IMAD R54, R54, 0x8, R53 ;  /* 0x0000000836367824 */ /* 0x000fe200078e0235 */
[-C--:B------:R-:W-:Y:S01]  /*77d0*/  LEA R34, P1, R33, R36.reuse, 0x1 ;  /* 0x0000002421227211 */ /* 0x080fe200078208ff */
[----:B------:R-:W3:Y:S01]  /*77e0*/  LDS R61, [R46+0x300] ;  /* 0x000300002e3d7984 */ /* 0x000ee20000000800 */
[----:B------:R-:W-:Y:S01]  /*77f0*/  LEA R32, P2, R51, R36, 0x1 ;  /* 0x0000002433207211 */ /* 0x000fe200078408ff */
[----:B------:R-:W-:Y:S01]  /*7800*/  FFMA.FTZ R48, R47, R48, -0.72134751081466674805 ;  /* 0xbf38aa3b2f307423 */ /* 0x000fe20000010030 */
[----:B------:R-:W-:Y:S01]  /*7810*/  LEA R30, P3, R53, R36, 0x1 ;  /* 0x00000024351e7211 */ /* 0x000fe200078608ff */
[----:B------:R-:W4:Y:S01]  /*7820*/  LDS R63, [R46+0x400] ;  /* 0x000400002e3f7984 */ /* 0x000f220000000800 */
[-C--:B------:R-:W-:Y:S01]  /*7830*/  LEA.HI.X.SX32 R35, R33, R37.reuse, 0x1, P1 ;  /* 0x0000002521237211 */ /* 0x080fe200008f0eff */
[----:B------:R-:W-:Y:S01]  /*7840*/  FMUL R48, R47, R48 ;  /* 0x000000302f307220 */ /* 0x000fe20000400000 */
[----:B------:R-:W-:Y:S01]  /*7850*/  LEA R36, P4, R54, R36, 0x1 ;  /* 0x0000002436247211 */ /* 0x000fe200078808ff */
[----:B------:R-:W5:Y:S01]  /*7860*/  LDS R65, [R46+0x500] ;  /* 0x000500002e417984 */ /* 0x000f620000000800 */
[-C--:B------:R-:W-:Y:S01]  /*7870*/  LEA.HI.X.SX32 R33, R51, R37.reuse, 0x1, P2 ;  /* 0x0000002533217211 */ /* 0x080fe200010f0eff */
[----:B------:R-:W-:Y:S01]  /*7880*/  FADD R51, R50, -1 ;  /* 0xbf80000032337421 */ /* 0x000fe20000000000 */
[-C--:B------:R-:W-:Y:S01]  /*7890*/  LEA.HI.X.SX32 R31, R53, R37.reuse, 0x1, P3 ;  /* 0x00000025351f7211 */ /* 0x080fe200018f0eff */
[----:B------:R-:W5:Y:S01]  /*78a0*/  LDS R67, [R46+0x600] ;  /* 0x000600002e437984 */ /* 0x000f620000000800 */
[----:B------:R-:W-:Y:S01]  /*78b0*/  FADD R53, R52, -1 ;  /* 0xbf80000034357421 */ /* 0x000fe20000000000 */
[----:B------:R-:W-:Y:S01]  /*78c0*/  LEA.HI.X.SX32 R37, R54, R37, 0x1, P4 ;  /* 0x0000002536257211 */ /* 0x000fe200020f0eff */
[-C--:B------:R-:W-:Y:S01]  /*78d0*/  FFMA.FTZ R50, R49, R56.reuse, -0.16845393180847167969 ;  /* 0xbe2c7f3031327423 */ /* 0x080fe20000010038 */
[----:B------:R0:W5:Y:S01]  /*78e0*/  LDS R69, [R46+0x700] ;  /* 0x000700002e457984 */ /* 0x0001620000000800 */
[-C--:B------:R-:W-:Y:S01]  /*78f0*/  FFMA.FTZ R52, R51, R56.reuse, -0.16845393180847167969 ;  /* 0xbe2c7f3033347423 */ /* 0x080fe20000010038 */
[----:B------:R-:W-:Y:S01]  /*7900*/  ISETP.GE.U32.AND P4, PT, R5, 0x7f800000, PT ;  /* 0x7f8000000500780c */ /* 0x000fe20003f86070 */
[----:B------:R-:W-:Y:S01]  /*7910*/  FFMA.FTZ R54, R53, R56, -0.16845393180847167969 ;  /* 0xbe2c7f3035367423 */ /* 0x000fe20000010038 */
[----:B------:R-:W-:Y:S01]  /*7920*/  ISETP.GE.U32.AND P3, PT, R39, 0x7f800000, PT ;  /* 0x7f8000002700780c */ /* 0x000fe20003f66070 */
[----:B------:R-:W-:Y:S01]  /*7930*/  FFMA.FTZ R50, R49, R50, 0.1716887056827545166 ;  /* 0x3e2fcf2a31327423 */ /* 0x000fe20000010032 */
[----:B------:R-:W-:Y:S01]  /*7940*/  ISETP.GE.U32.AND P1, PT, R40, 0x7f800000, PT ;  /* 0x7f8000002800780c */ /* 0x000fe20003f26070 */
[----:B------:R-:W-:Y:S01]  /*7950*/  FFMA.FTZ R52, R51, R52, 0.1716887056827545166 ;  /* 0x3e2fcf2a33347423 */ /* 0x000fe20000010034 */
[----:B------:R-:W-:Y:S01]  /*7960*/  FSETP.NEU.AND P2, PT, R5, RZ, PT ;  /* 0x000000ff0500720b */ /* 0x000fe20003f4d000 */
[----:B------:R-:W-:-:S02]  /*7970*/  FFMA.FTZ R54, R53, R54, 0.1716887056827545166 ;  /* 0x3e2fcf2a35367423 */ /* 0x000fc40000010036 */
[----:B------:R-:W-:Y:S01]  /*7980*/  FFMA.FTZ R50, R49, R50, -0.17900948226451873779 ;  /* 0xbe374e4331327423 */ /* 0x000fe20000010032 */
[----:B0-----:R0:W-:Y:S01]  /*7990*/  STG.E.U16 [R12.64], R55 ;  /* 0x000000370c007986 */ /* 0x0011e2000c101506 */
[----:B------:R-:W-:Y:S02]  /*79a0*/  FFMA.FTZ R52, R51, R52, -0.17900948226451873779 ;  /* 0xbe374e4333347423 */ /* 0x000fe40000010034 */
[----:B------:R-:W-:Y:S01]  /*79b0*/  FFMA.FTZ R54, R53, R54, -0.17900948226451873779 ;  /* 0xbe374e4335367423 */ /* 0x000fe20000010036 */
[----:B-1----:R1:W-:Y:S01]  /*79c0*/  STG.E.U16 [R10.64], R57 ;  /* 0x000000390a007986 */ /* 0x0023e2000c101506 */
[----:B------:R-:W-:Y:S01]  /*79d0*/  FFMA.FTZ R50, R49, R50, 0.20512372255325317383 ;  /* 0x3e520bf431327423 */ /* 0x000fe20000010032 */
[----:B------:R-:W-:Y:S01]  /*79e0*/  @P4 MOV R46, 0x7f800000 ;  /* 0x7f800000002e4802 */ /* 0x000fe20000000f00 */
[----:B------:R-:W-:Y:S01]  /*79f0*/  FFMA.FTZ R52, R51, R52, 0.20512372255325317383 ;  /* 0x3e520bf433347423 */ /* 0x000fe20000010034 */
[----:B--2---:R-:W-:Y:S01]  /*7a00*/  STG.E.U16 [R8.64], R59 ;  /* 0x0000003b08007986 */ /* 0x004fe2000c101506 */
[----:B------:R-:W-:-:S02]  /*7a10*/  FFMA.FTZ R54, R53, R54, 0.20512372255325317383 ;  /* 0x3e520bf435367423 */ /* 0x000fc40000010036 */
[----:B------:R-:W-:Y:S01]  /*7a20*/  FFMA.FTZ R50, R49, R50, -0.24046532809734344482 ;  /* 0xbe763c8b31327423 */ /* 0x000fe20000010032 */
[----:B---3--:R2:W-:Y:S01]  /*7a30*/  STG.E.U16 [R6.64], R61 ;  /* 0x0000003d06007986 */ /* 0x0085e2000c101506 */
[----:B------:R-:W-:Y:S01]  /*7a40*/  FFMA.FTZ R52, R51, R52, -0.24046532809734344482 ;  /* 0xbe763c8b33347423 */ /* 0x000fe20000010034 */
[----:B0-----:R-:W-:Y:S01]  /*7a50*/  PRMT R13, R59, 0x7632, R13 ;  /* 0x000076323b0d7816 */ /* 0x001fe2000000000d */
[----:B------:R-:W-:Y:S01]  /*7a60*/  FFMA.FTZ R54, R53, R54, -0.24046532809734344482 ;  /* 0xbe763c8b35367423 */ /* 0x000fe20000010036 */
[----:B-1----:R-:W-:Y:S01]  /*7a70*/  PRMT R11, R55, 0x7632, R11 ;  /* 0x00007632370b7816 */ /* 0x002fe2000000000b */
[----:B------:R-:W-:Y:S01]  /*7a80*/  FFMA.FTZ R50, R49, R50, 0.28857114911079406738 ;  /* 0x3e93bf9931327423 */ /* 0x000fe20000010032 */
[----:B----4-:R0:W-:Y:S01]  /*7a90*/  STG.E.U16 [R14.64], R63 ;  /* 0x0000003f0e007986 */ /* 0x0101e2000c101506 */
[----:B------:R-:W-:Y:S01]  /*7aa0*/  FFMA.FTZ R52, R51, R52, 0.28857114911079406738 ;  /* 0x3e93bf9933347423 */ /* 0x000fe20000010034 */
[----:B------:R-:W-:Y:S01]  /*7ab0*/  PRMT R10, R61, 0x7632, R10 ;  /* 0x000076323d0a7816 */ /* 0x000fe2000000000a */
[----:B------:R-:W-:Y:S01]  /*7ac0*/  FFMA.FTZ R54, R53, R54, 0.28857114911079406738 ;  /* 0x3e93bf9935367423 */ /* 0x000fe20000010036 */
[----:B-----5:R1:W-:Y:S01]  /*7ad0*/  STG.E.U16 [R18.64], R65 ;  /* 0x0000004112007986 */ /* 0x0203e2000c101506 */
[----:B------:R-:W-:Y:S01]  /*7ae0*/  FFMA.FTZ R50, R49, R50, -0.36067417263984680176 ;  /* 0xbeb8aa4931327423 */ /* 0x000fe20000010032 */
[----:B--2---:R-:W-:Y:S01]  /*7af0*/  PRMT R7, R57, 0x7632, R7 ;  /* 0x0000763239077816 */ /* 0x004fe20000000007 */
[----:B------:R-:W-:Y:S01]  /*7b00*/  FFMA.FTZ R52, R51, R52, -0.36067417263984680176 ;  /* 0xbeb8aa4933347423 */ /* 0x000fe20000010034 */
[----:B------:R2:W-:Y:S01]  /*7b10*/  STG.E.U16 [R16.64], R67 ;  /* 0x0000004310007986 */ /* 0x0005e2000c101506 */
[----:B------:R-:W-:-:S02]  /*7b20*/  FFMA.FTZ R54, R53, R54, -0.36067417263984680176 ;  /* 0xbeb8aa4935367423 */ /* 0x000fc40000010036 */
[----:B------:R-:W-:Y:S01]  /*7b30*/  FFMA.FTZ R50, R49, R50, 0.48089820146560668945 ;  /* 0x3ef6384a31327423 */ /* 0x000fe20000010032 */
[----:B------:R-:W-:Y:S01]  /*7b40*/  STG.E.U16 [R20.64], R69 ;  /* 0x0000004514007986 */ /* 0x000fe2000c101506 */
[----:B------:R-:W-:Y:S01]  /*7b50*/  FFMA.FTZ R52, R51, R52, 0.48089820146560668945 ;  /* 0x3ef6384a33347423 */ /* 0x000fe20000010034 */
[----:B0-----:R-:W-:Y:S01]  /*7b60*/  PRMT R15, R67, 0x7632, R15 ;  /* 0x00007632430f7816 */ /* 0x001fe2000000000f */
[----:B------:R-:W-:Y:S01]  /*7b70*/  FFMA.FTZ R54, R53, R54, 0.48089820146560668945 ;  /* 0x3ef6384a35367423 */ /* 0x000fe20000010036 */
[----:B------:R-:W-:Y:S01]  /*7b80*/  STG.E.U16 [R22.64], R11 ;  /* 0x0000000b16007986 */ /* 0x000fe2000c101506 */
[----:B------:R-:W-:Y:S01]  /*7b90*/  FFMA.FTZ R50, R49, R50, -0.72134751081466674805 ;  /* 0xbf38aa3b31327423 */ /* 0x000fe20000010032 */
[----:B-1----:R-:W-:Y:S01]  /*7ba0*/  PRMT R65, R65, 0x7632, R65 ;  /* 0x0000763241417816 */ /* 0x002fe20000000041 */
[----:B------:R-:W-:Y:S01]  /*7bb0*/  FFMA.FTZ R52, R51, R52, -0.72134751081466674805 ;  /* 0xbf38aa3b33347423 */ /* 0x000fe20000010034 */
[----:B--2---:R-:W-:Y:S01]  /*7bc0*/  PRMT R17, R63, 0x7632, R17 ;  /* 0x000076323f117816 */ /* 0x004fe20000000011 */
[----:B------:R-:W-:Y:S01]  /*7bd0*/  FFMA.FTZ R54, R53, R54, -0.72134751081466674805 ;  /* 0xbf38aa3b35367423 */ /* 0x000fe20000010036 */
[----:B------:R-:W-:Y:S01]  /*7be0*/  STG.E.U16 [R24.64], R7 ;  /* 0x0000000718007986 */ /* 0x000fe2000c101506 */
[----:B------:R-:W-:Y:S01]  /*7bf0*/  PRMT R18, R69, 0x7632, R18 ;  /* 0x0000763245127816 */ /* 0x000fe20000000012 */
[----:B------:R-:W-:-:S02]  /*7c00*/  FMUL R48, R47, R48 ;  /* 0x000000302f307220 */ /* 0x000fc40000400000 */
[----:B------:R-:W-:Y:S01]  /*7c10*/  STG.E.U16 [R26.64], R13 ;  /* 0x0000000d1a007986 */ /* 0x000fe2000c101506 */
[----:B------:R-:W-:Y:S02]  /*7c20*/  FMUL R50, R49, R50 ;  /* 0x0000003231327220 */ /* 0x000fe40000400000 */
[----:B------:R-:W-:Y:S01]  /*7c30*/  FMUL R52, R51, R52 ;  /* 0x0000003433347220 */ /* 0x000fe20000400000 */
[----:B------:R0:W-:Y:S01]  /*7c40*/  STG.E.U16 [R28.64], R10 ;  /* 0x0000000a1c007986 */ /* 0x0001e2000c101506 */
[----:B------:R-:W-:Y:S02]  /*7c50*/  FMUL R54, R53, R54 ;  /* 0x0000003635367220 */ /* 0x000fe40000400000 */
[----:B------:R-:W-:Y:S01]  /*7c60*/  FFMA.FTZ R47, R47, 1.4426950216293334961, R48 ;  /* 0x3fb8aa3b2f2f7823 */ /* 0x000fe20000010030 */
[----:B------:R1:W-:Y:S01]  /*7c70*/  STG.E.U16 [R34.64], R17 ;  /* 0x0000001122007986 */ /* 0x0003e2000c101506 */
[----:B------:R-:W-:Y:S02]  /*7c80*/  FMUL R50, R49, R50 ;  /* 0x0000003231327220 */ /* 0x000fe40000400000 */
[----:B------:R-:W-:Y:S01]  /*7c90*/  FMUL R52, R51, R52 ;  /* 0x0000003433347220 */ /* 0x000fe20000400000 */
[----:B------:R1:W-:Y:S01]  /*7ca0*/  STG.E.U16 [R32.64], R65 ;  /* 0x0000004120007986 */ /* 0x0003e2000c101506 */
[----:B------:R-:W-:-:S02]  /*7cb0*/  FMUL R54, R53, R54 ;  /* 0x0000003635367220 */ /* 0x000fc40000400000 */
[----:B------:R-:W-:Y:S01]  /*7cc0*/  FADD R42, R42, R47 ;  /* 0x0000002f2a2a7221 */ /* 0x000fe20000000000 */
[----:B------:R1:W-:Y:S01]  /*7cd0*/  STG.E.U16 [R30.64], R15 ;  /* 0x0000000f1e007986 */ /* 0x0003e2000c101506 */
[----:B------:R-:W-:Y:S02]  /*7ce0*/  FFMA.FTZ R50, R49, 1.4426950216293334961, R50 ;  /* 0x3fb8aa3b31327823 */ /* 0x000fe40000010032 */
[----:B------:R-:W-:Y:S01]  /*7cf0*/  FFMA.FTZ R51, R51, 1.4426950216293334961, R52 ;  /* 0x3fb8aa3b33337823 */ /* 0x000fe20000010034 */
[----:B------:R1:W-:Y:S01]  /*7d00*/  STG.E.U16 [R36.64], R18 ;  /* 0x0000001224007986 */ /* 0x0003e2000c101506 */
[----:B------:R-:W-:Y:S02]  /*7d10*/  FFMA.FTZ R54, R53, 1.4426950216293334961, R54 ;  /* 0x3fb8aa3b35367823 */ /* 0x000fe40000010036 */
[----:B------:R-:W-:Y:S01]  /*7d20*/  @P4 FFMA.FTZ R42, R5, R46, +INF ;  /* 0x7f800000052a4423 */ /* 0x000fe2000001002e */
[----:B------:R-:W-:Y:S01]  /*7d30*/  BAR.SYNC.DEFER_BLOCKING 0x0 ;  /* 0x0000000000007b1d */ /* 0x000fe20000010000 */
[----:B------:R-:W-:Y:S01]  /*7d40*/  @P5 IMAD.MOV.U32 R47, RZ, RZ, 0x7f800000 ;  /* 0x7f800000ff2f5424 */ /* 0x000fe200078e00ff */
[----:B------:R-:W-:Y:S01]  /*7d50*/  FSETP.NEU.AND P4, PT, R38, RZ, PT ;  /* 0x000000ff2600720b */ /* 0x000fe20003f8d000 */
[----:B------:R-:W-:-:S02]  /*7d60*/  @P3 IMAD.MOV.U32 R46, RZ, RZ, 0x7f800000 ;  /* 0x7f800000ff2e3424 */ /* 0x000fc400078e00ff */
[----:B------:R-:W-:Y:S02]  /*7d70*/  @P1 IMAD.MOV.U32 R5, RZ, RZ, 0x7f800000 ;  /* 0x7f800000ff051424 */ /* 0x000fe400078e00ff */
[----:B------:R-:W-:Y:S02]  /*7d80*/  FADD R43, R43, R50 ;  /* 0x000000322b2b7221 */ /* 0x000fe40000000000 */
[----:B------:R-:W-:Y:S02]  /*7d90*/  FADD R44, R44, R51 ;  /* 0x000000332c2c7221 */ /* 0x000fe40000000000 */
[----:B------:R-:W-:Y:S02]  /*7da0*/  FADD R45, R45, R54 ;  /* 0x000000362d2d7221 */ /* 0x000fe40000000000 */
[----:B------:R-:W-:Y:S01]  /*7db0*/  @P5 FFMA.FTZ R43, R38, R47, +INF ;  /* 0x7f800000262b5423 */ /* 0x000fe2000001002f */
[C---:B------:R-:W-:Y:S01]  /*7dc0*/  FSETP.NEU.AND P5, PT, R39.reuse, RZ, PT ;  /* 0x000000ff2700720b */ /* 0x040fe20003fad000 */
[----:B------:R-:W-:Y:S01]  /*7dd0*/  @P3 FFMA.FTZ R44, R39, R46, +INF ;  /* 0x7f800000272c3423 */ /* 0x000fe2000001002e */
[C---:B------:R-:W-:Y:S01]  /*7de0*/  FSETP.NEU.AND P3, PT, R40.reuse, RZ, PT ;  /* 0x000000ff2800720b */ /* 0x040fe20003f6d000 */
[----:B------:R-:W-:Y:S01]  /*7df0*/  @P1 FFMA.FTZ R45, R40, R5, +INF ;  /* 0x7f800000282d1423 */ /* 0x000fe20000010005 */
[----:B------:R-:W-:-:S02]  /*7e00*/  FSEL R5, R42, -INF , P2 ;  /* 0xff8000002a057808 */ /* 0x000fc40001000000 */
[----:B------:R-:W-:Y:S02]  /*7e10*/  FSEL R43, R43, -INF , P4 ;  /* 0xff8000002b2b7808 */ /* 0x000fe40002000000 */
[----:B------:R-:W-:Y:S01]  /*7e20*/  FSEL R44, R44, -INF , P5 ;  /* 0xff8000002c2c7808 */ /* 0x000fe20002800000 */
[----:B------:R-:W-:Y:S01]  /*7e30*/  FFMA R8, R5, 0.69314718246459960938, R0 ;  /* 0x3f31721805087823 */ /* 0x000fe20000000000 */
[----:B------:R-:W-:Y:S01]  /*7e40*/  FSEL R45, R45, -INF , P3 ;  /* 0xff8000002d2d7808 */ /* 0x000fe20001800000 */
[----:B------:R-:W-:Y:S02]  /*7e50*/  FFMA R9, R43, 0.69314718246459960938, R2 ;  /* 0x3f3172182b097823 */ /* 0x000fe40000000002 */
[----:B0-----:R-:W-:Y:S02]  /*7e60*/  FFMA R10, R44, 0.69314718246459960938, R3 ;  /* 0x3f3172182c0a7823 */ /* 0x001fe40000000003 */
[----:B------:R-:W-:-:S05]  /*7e70*/  FFMA R11, R45, 0.69314718246459960938, R4 ;  /* 0x3f3172182d0b7823 */ /* 0x000fca0000000004 */
[----:B------:R1:W-:Y:S04]  /*7e80*/  STS.128 [R62.X4], R8 ;  /* 0x000000083e007388 */ /* 0x0003e80000004c00 */
[----:B------:R-:W-:Y:S06]  /*7e90*/  BAR.SYNC.DEFER_BLOCKING 0x0 ;  /* 0x0000000000007b1d */ /* 0x000fec0000010000 */
[----:B------:R-:W-:Y:S05]  /*7ea0*/  @P0 EXIT ;  /* 0x000000000000094d */ /* 0x000fea0003800000 */
[----:B-1----:R-:W0:Y:S01]  /*7eb0*/  LDS R41, [R41] ;  /* 0x0000000029297984 */ /* 0x002e220000000800 */
[----:B------:R-:W-:-:S02]  /*7ec0*/  IMAD R0, R60, c[0x0][0x1cc], RZ ;  /* 0x000073003c007a24 */ /* 0x000fc400078e02ff */
[----:B------:R-:W-:Y:S02]  /*7ed0*/  IMAD.SHL.U32 R3, R58, 0x4, RZ ;  /* 0x000000043a037824 */ /* 0x000fe400078e00ff */
[----:B------:R-:W-:Y:S02]  /*7ee0*/  IMAD.SHL.U32 R2, R0, 0x4, RZ ;  /* 0x0000000400027824 */ /* 0x000fe400078e00ff */
[----:B------:R-:W-:-:S03]  /*7ef0*/  IMAD.HI R5, R58, 0x4, RZ ;  /* 0x000000043a057827 */ /* 0x000fc600078e02ff */
[----:B------:R-:W-:Y:S01]  /*7f00*/  IADD3 R2, P0, P1, R3, c[0x0][0x180], R2 ;  /* 0x0000600003027a10 */ /* 0x000fe2000791e002 */
[----:B------:R-:W-:-:S05]  /*7f10*/  IMAD.HI R0, R0, 0x4, RZ ;  /* 0x0000000400007827 */ /* 0x000fca00078e02ff */
[----:B------:R-:W-:-:S05]  /*7f20*/  IADD3.X R3, R5, c[0x0][0x184], R0, P0, P1 ;  /* 0x0000610005037a10 */ /* 0x000fca00007e2400 */
[----:B0-----:R-:W-:Y:S01]  /*7f30*/  STG.E [R2.64], R41 ;  /* 0x0000002902007986 */ /* 0x001fe2000c101906 */
[----:B------:R-:W-:Y:S05]  /*7f40*/  EXIT ;  /* 0x000000000000794d */ /* 0x000fea0003800000 */
.L_x_10:
[----:B------:R-:W-:-:S00]  /*7f50*/  BRA `(.L_x_10) ;  /* 0xfffffff000007947 */ /* 0x000fc0000383ffff */
[----:B------:R-:W-:-:S00]  /*7f60*/  NOP ;  /* 0x0000000000007918 */ /* 0x000fc00000000000 */
        /* <DEDUP_REMOVED lines=9> */
.L_x_11:


//--------------------- .nv.global.init           --------------------------
	.section	.nv.global.init,"aw",@progbits
.nv.global.init:
	.type		_$_str,@object
	.size		_$_str,(.L_0 - _$_str)
_$_str:
        /*0000*/ 	.byte	0x5f, 0x5f, 0x43, 0x55, 0x44, 0x41, 0x5f, 0x46, 0x54, 0x5a, 0x00
.L_0:


//--------------------- .nv.shared.attn_fwd       --------------------------
	.section	.nv.shared.attn_fwd,"aw",@nobits
	.sectionflags	@""
	.align	16
